	.headerflags	@"EF_CUDA_TEXMODE_UNIFIED EF_CUDA_64BIT_ADDRESS EF_CUDA_ACCELERATORS EF_CUDA_SM90 EF_CUDA_VIRTUAL_SM(EF_CUDA_SM90)"
	.elftype	@"ET_EXEC"


//--------------------- .nv.info                  --------------------------
	.section	.nv.info,"",@"SHT_CUDA_INFO"
	.align	4


	//----- nvinfo : EIATTR_REGCOUNT
	.align		4
        /*0000*/ 	.byte	0x04, 0x2f
        /*0002*/ 	.short	(.L_1 - .L_0)
	.align		4
.L_0:
        /*0004*/ 	.word	index@(matmul_kernel)
        /*0008*/ 	.word	0x0000007a


	//----- nvinfo : EIATTR_FRAME_SIZE
	.align		4
.L_1:
        /*000c*/ 	.byte	0x04, 0x11
        /*000e*/ 	.short	(.L_3 - .L_2)
	.align		4
.L_2:
        /*0010*/ 	.word	index@(matmul_kernel)
        /*0014*/ 	.word	0x00000000


	//----- nvinfo : EIATTR_MIN_STACK_SIZE
	.align		4
.L_3:
        /*0018*/ 	.byte	0x04, 0x12
        /*001a*/ 	.short	(.L_5 - .L_4)
	.align		4
.L_4:
        /*001c*/ 	.word	index@(matmul_kernel)
        /*0020*/ 	.word	0x00000000
.L_5:


//--------------------- .nv.info.matmul_kernel    --------------------------
	.section	.nv.info.matmul_kernel,"",@"SHT_CUDA_INFO"
	.sectionflags	@""
	.align	4


	//----- nvinfo : EIATTR_CUDA_API_VERSION
	.align		4
        /*0000*/ 	.byte	0x04, 0x37
        /*0002*/ 	.short	(.L_7 - .L_6)
.L_6:
        /*0004*/ 	.word	0x00000080


	//----- nvinfo : EIATTR_KPARAM_INFO
	.align		4
.L_7:
        /*0008*/ 	.byte	0x04, 0x17
        /*000a*/ 	.short	(.L_9 - .L_8)
.L_8:
        /*000c*/ 	.word	0x00000000
        /*0010*/ 	.short	0x0008
        /*0012*/ 	.short	0x0030
        /*0014*/ 	.byte	0x00, 0xf4, 0x21, 0x00


	//----- nvinfo : EIATTR_KPARAM_INFO
	.align		4
.L_9:
        /*0018*/ 	.byte	0x04, 0x17
        /*001a*/ 	.short	(.L_11 - .L_10)
.L_10:
        /*001c*/ 	.word	0x00000000
        /*0020*/ 	.short	0x0007
        /*0022*/ 	.short	0x0028
        /*0024*/ 	.byte	0x00, 0xf0, 0x11, 0x00


	//----- nvinfo : EIATTR_KPARAM_INFO
	.align		4
.L_11:
        /*0028*/ 	.byte	0x04, 0x17
        /*002a*/ 	.short	(.L_13 - .L_12)
.L_12:
        /*002c*/ 	.word	0x00000000
        /*0030*/ 	.short	0x0006
        /*0032*/ 	.short	0x0024
        /*0034*/ 	.byte	0x00, 0xf0, 0x11, 0x00


	//----- nvinfo : EIATTR_KPARAM_INFO
	.align		4
.L_13:
        /*0038*/ 	.byte	0x04, 0x17
        /*003a*/ 	.short	(.L_15 - .L_14)
.L_14:
        /*003c*/ 	.word	0x00000000
        /*0040*/ 	.short	0x0005
        /*0042*/ 	.short	0x0020
        /*0044*/ 	.byte	0x00, 0xf0, 0x11, 0x00


	//----- nvinfo : EIATTR_KPARAM_INFO
	.align		4
.L_15:
        /*0048*/ 	.byte	0x04, 0x17
        /*004a*/ 	.short	(.L_17 - .L_16)
.L_16:
        /*004c*/ 	.word	0x00000000
        /*0050*/ 	.short	0x0004
        /*0052*/ 	.short	0x001c
        /*0054*/ 	.byte	0x00, 0xf0, 0x11, 0x00


	//----- nvinfo : EIATTR_KPARAM_INFO
	.align		4
.L_17:
        /*0058*/ 	.byte	0x04, 0x17
        /*005a*/ 	.short	(.L_19 - .L_18)
.L_18:
        /*005c*/ 	.word	0x00000000
        /*0060*/ 	.short	0x0003
        /*0062*/ 	.short	0x0018
        /*0064*/ 	.byte	0x00, 0xf0, 0x11, 0x00


	//----- nvinfo : EIATTR_KPARAM_INFO
	.align		4
.L_19:
        /*0068*/ 	.byte	0x04, 0x17
        /*006a*/ 	.short	(.L_21 - .L_20)
.L_20:
        /*006c*/ 	.word	0x00000000
        /*0070*/ 	.short	0x0002
        /*0072*/ 	.short	0x0010
        /*0074*/ 	.byte	0x00, 0xf4, 0x21, 0x00


	//----- nvinfo : EIATTR_KPARAM_INFO
	.align		4
.L_21:
        /*0078*/ 	.byte	0x04, 0x17
        /*007a*/ 	.short	(.L_23 - .L_22)
.L_22:
        /*007c*/ 	.word	0x00000000
        /*0080*/ 	.short	0x0001
        /*0082*/ 	.short	0x0008
        /*0084*/ 	.byte	0x00, 0xf4, 0x21, 0x00


	//----- nvinfo : EIATTR_KPARAM_INFO
	.align		4
.L_23:
        /*0088*/ 	.byte	0x04, 0x17
        /*008a*/ 	.short	(.L_25 - .L_24)
.L_24:
        /*008c*/ 	.word	0x00000000
        /*0090*/ 	.short	0x0000
        /*0092*/ 	.short	0x0000
        /*0094*/ 	.byte	0x00, 0xf4, 0x21, 0x00


	//----- nvinfo : EIATTR_SPARSE_MMA_MASK
	.align		4
.L_25:
        /*0098*/ 	.byte	0x03, 0x50
        /*009a*/ 	.short	0x0000


	//----- nvinfo : EIATTR_MAXREG_COUNT
	.align		4
        /*009c*/ 	.byte	0x03, 0x1b
        /*009e*/ 	.short	0x00ff


	//----- nvinfo : EIATTR_EXIT_INSTR_OFFSETS
	.align		4
        /*00a0*/ 	.byte	0x04, 0x1c
        /*00a2*/ 	.short	(.L_27 - .L_26)


	//   ....[0]....
.L_26:
        /*00a4*/ 	.word	0x000024d0


	//   ....[1]....
        /*00a8*/ 	.word	0x00002550


	//----- nvinfo : EIATTR_REQNTID
	.align		4
.L_27:
        /*00ac*/ 	.byte	0x04, 0x10
        /*00ae*/ 	.short	(.L_29 - .L_28)
.L_28:
        /*00b0*/ 	.word	0x00000080
        /*00b4*/ 	.word	0x00000001
        /*00b8*/ 	.word	0x00000001


	//----- nvinfo : EIATTR_CBANK_PARAM_SIZE
	.align		4
.L_29:
        /*00bc*/ 	.byte	0x03, 0x19
        /*00be*/ 	.short	0x0038


	//----- nvinfo : EIATTR_PARAM_CBANK
	.align		4
        /*00c0*/ 	.byte	0x04, 0x0a
        /*00c2*/ 	.short	(.L_31 - .L_30)
	.align		4
.L_30:
        /*00c4*/ 	.word	index@(.nv.constant0.matmul_kernel)
        /*00c8*/ 	.short	0x0210
        /*00ca*/ 	.short	0x0038


	//----- nvinfo : EIATTR_SW_WAR
	.align		4
.L_31:
        /*00cc*/ 	.byte	0x04, 0x36
        /*00ce*/ 	.short	(.L_33 - .L_32)
.L_32:
        /*00d0*/ 	.word	0x00000008
.L_33:


//--------------------- .nv.callgraph             --------------------------
	.section	.nv.callgraph,"",@"SHT_CUDA_CALLGRAPH"
	.align	4
	.sectionentsize	8
	.align		4
        /*0000*/ 	.word	0x00000000
	.align		4
        /*0004*/ 	.word	0xffffffff
	.align		4
        /*0008*/ 	.word	0x00000000
	.align		4
        /*000c*/ 	.word	0xfffffffe
	.align		4
        /*0010*/ 	.word	0x00000000
	.align		4
        /*0014*/ 	.word	0xfffffffd
	.align		4
        /*0018*/ 	.word	0x00000000
	.align		4
        /*001c*/ 	.word	0xfffffffc


//--------------------- .text.matmul_kernel       --------------------------
	.section	.text.matmul_kernel,"ax",@progbits
	.sectionflags	@"SHF_BARRIERS=1"
	.align	128
        .global         matmul_kernel
        .type           matmul_kernel,@function
        .size           matmul_kernel,(.L_x_3 - matmul_kernel)
        .other          matmul_kernel,@"STO_CUDA_ENTRY STV_DEFAULT"
matmul_kernel:
.text.matmul_kernel:
[----:B------:R-:W1:Y:S08]  /*0000*/  LDC R1, c[0x0][0x28] ;  /* 0x00000a00ff017b82 */ /* 0x000e700000000800 */
[----:B------:R-:W2:Y:S01]  /*0010*/  LDC R15, c[0x0][0x228] ;  /* 0x00008a00ff0f7b82 */ /* 0x000ea20000000800 */
[----:B------:R-:W3:Y:S01]  /*0020*/  S2R R5, SR_CTAID.X ;  /* 0x0000000000057919 */ /* 0x000ee20000002500 */
[----:B------:R-:W-:Y:S01]  /*0030*/  UMOV UR4, 0x400 ;  /* 0x0000040000047882 */ /* 0x000fe20000000000 */
[----:B------:R-:W-:Y:S01]  /*0040*/  ULDC.64 UR14, c[0x0][0x208] ;  /* 0x00008200000e7ab9 */ /* 0x000fe20000000a00 */
[----:B------:R-:W-:-:S02]  /*0050*/  CS2R R54, SRZ ;  /* 0x0000000000367805 */ /* 0x000fc4000001ff00 */
[----:B------:R-:W-:Y:S02]  /*0060*/  CS2R R56, SRZ ;  /* 0x0000000000387805 */ /* 0x000fe4000001ff00 */
[----:B------:R-:W-:Y:S02]  /*0070*/  CS2R R58, SRZ ;  /* 0x00000000003a7805 */ /* 0x000fe4000001ff00 */
[----:B------:R-:W-:Y:S01]  /*0080*/  CS2R R60, SRZ ;  /* 0x00000000003c7805 */ /* 0x000fe2000001ff00 */
[----:B------:R-:W4:Y:S01]  /*0090*/  LDC R95, c[0x0][0x22c] ;  /* 0x00008b00ff5f7b82 */ /* 0x000f220000000800 */
[----:B------:R-:W-:Y:S02]  /*00a0*/  CS2R R62, SRZ ;  /* 0x00000000003e7805 */ /* 0x000fe4000001ff00 */
[----:B------:R-:W-:Y:S02]  /*00b0*/  CS2R R64, SRZ ;  /* 0x0000000000407805 */ /* 0x000fe4000001ff00 */
[----:B------:R-:W-:-:S02]  /*00c0*/  CS2R R66, SRZ ;  /* 0x0000000000427805 */ /* 0x000fc4000001ff00 */
[----:B------:R-:W-:Y:S02]  /*00d0*/  CS2R R68, SRZ ;  /* 0x0000000000447805 */ /* 0x000fe4000001ff00 */
[----:B------:R-:W-:Y:S02]  /*00e0*/  CS2R R70, SRZ ;  /* 0x0000000000467805 */ /* 0x000fe4000001ff00 */
[----:B------:R-:W-:Y:S02]  /*00f0*/  CS2R R72, SRZ ;  /* 0x0000000000487805 */ /* 0x000fe4000001ff00 */
[----:B------:R-:W-:Y:S01]  /*0100*/  CS2R R74, SRZ ;  /* 0x00000000004a7805 */ /* 0x000fe2000001ff00 */
[----:B------:R-:W5:Y:S01]  /*0110*/  S2UR UR5, SR_CgaCtaId ;  /* 0x00000000000579c3 */ /* 0x000f620000008800 */
[----:B------:R-:W-:Y:S02]  /*0120*/  CS2R R76, SRZ ;  /* 0x00000000004c7805 */ /* 0x000fe4000001ff00 */
[----:B------:R-:W-:-:S02]  /*0130*/  CS2R R78, SRZ ;  /* 0x00000000004e7805 */ /* 0x000fc4000001ff00 */
[----:B------:R-:W-:Y:S02]  /*0140*/  CS2R R80, SRZ ;  /* 0x0000000000507805 */ /* 0x000fe4000001ff00 */
[----:B------:R-:W-:Y:S02]  /*0150*/  CS2R R82, SRZ ;  /* 0x0000000000527805 */ /* 0x000fe4000001ff00 */
[----:B------:R-:W-:Y:S02]  /*0160*/  CS2R R84, SRZ ;  /* 0x0000000000547805 */ /* 0x000fe4000001ff00 */
[----:B------:R-:W-:Y:S01]  /*0170*/  CS2R R86, SRZ ;  /* 0x0000000000567805 */ /* 0x000fe2000001ff00 */
[----:B--2---:R-:W-:Y:S01]  /*0180*/  VIADD R0, R15, 0x7f ;  /* 0x0000007f0f007836 */ /* 0x004fe20000000000 */
[----:B------:R-:W-:-:S04]  /*0190*/  IABS R17, R15 ;  /* 0x0000000f00117213 */ /* 0x000fc80000000000 */
[----:B------:R-:W-:Y:S01]  /*01a0*/  SHF.R.S32.HI R3, RZ, 0x1f, R0 ;  /* 0x0000001fff037819 */ /* 0x000fe20000011400 */
[----:B----4-:R-:W-:-:S03]  /*01b0*/  VIADD R35, R95, 0xffffffe0 ;  /* 0xffffffe05f237836 */ /* 0x010fc60000000000 */
[----:B------:R-:W-:Y:S01]  /*01c0*/  LEA.HI R3, R3, R0, RZ, 0x7 ;  /* 0x0000000003037211 */ /* 0x000fe200078f38ff */
[----:B------:R-:W-:Y:S01]  /*01d0*/  VIADD R37, R95, 0xffffffc0 ;  /* 0xffffffc05f257836 */ /* 0x000fe20000000000 */
[----:B---3--:R-:W-:Y:S02]  /*01e0*/  IABS R8, R5 ;  /* 0x0000000500087213 */ /* 0x008fe40000000000 */
[----:B------:R-:W-:Y:S01]  /*01f0*/  SHF.R.S32.HI R3, RZ, 0x7, R3 ;  /* 0x00000007ff037819 */ /* 0x000fe20000011403 */
[----:B-----5:R-:W-:-:S04]  /*0200*/  ULEA UR5, UR5, UR4, 0x18 ;  /* 0x0000000405057291 */ /* 0x020fc8000f8ec03f */
[----:B------:R-:W-:-:S05]  /*0210*/  IMAD.SHL.U32 R0, R3, 0x8, RZ ;  /* 0x0000000803007824 */ /* 0x000fca00078e00ff */
[-C--:B------:R-:W-:Y:S02]  /*0220*/  IABS R7, R0.reuse ;  /* 0x0000000000077213 */ /* 0x080fe40000000000 */
[----:B------:R-:W-:Y:S02]  /*0230*/  IABS R10, R0 ;  /* 0x00000000000a7213 */ /* 0x000fe40000000000 */
[----:B------:R-:W2:Y:S08]  /*0240*/  I2F.RP R4, R7 ;  /* 0x0000000700047306 */ /* 0x000eb00000209400 */
[----:B--2---:R-:W2:Y:S02]  /*0250*/  MUFU.RCP R4, R4 ;  /* 0x0000000400047308 */ /* 0x004ea40000001000 */
[----:B--2---:R-:W-:-:S02]  /*0260*/  VIADD R2, R4, 0xffffffe ;  /* 0x0ffffffe04027836 */ /* 0x004fc40000000000 */
[----:B------:R-:W-:-:S04]  /*0270*/  IMAD.MOV R4, RZ, RZ, -R10 ;  /* 0x000000ffff047224 */ /* 0x000fc800078e0a0a */
[----:B------:R2:W3:Y:S02]  /*0280*/  F2I.FTZ.U32.TRUNC.NTZ R3, R2 ;  /* 0x0000000200037305 */ /* 0x0004e4000021f000 */
[----:B--2---:R-:W-:Y:S02]  /*0290*/  IMAD.MOV.U32 R2, RZ, RZ, RZ ;  /* 0x000000ffff027224 */ /* 0x004fe400078e00ff */
[----:B---3--:R-:W-:-:S04]  /*02a0*/  IMAD.MOV R6, RZ, RZ, -R3 ;  /* 0x000000ffff067224 */ /* 0x008fc800078e0a03 */
[----:B------:R-:W-:Y:S02]  /*02b0*/  IMAD R9, R6, R7, RZ ;  /* 0x0000000706097224 */ /* 0x000fe400078e02ff */
[----:B------:R-:W-:Y:S02]  /*02c0*/  IMAD.MOV.U32 R6, RZ, RZ, R8 ;  /* 0x000000ffff067224 */ /* 0x000fe400078e0008 */
[----:B------:R-:W-:-:S06]  /*02d0*/  IMAD.HI.U32 R3, R3, R9, R2 ;  /* 0x0000000903037227 */ /* 0x000fcc00078e0002 */
[----:B------:R-:W-:-:S04]  /*02e0*/  IMAD.HI.U32 R3, R3, R6, RZ ;  /* 0x0000000603037227 */ /* 0x000fc800078e00ff */
[----:B------:R-:W-:-:S05]  /*02f0*/  IMAD R2, R3, R4, R6 ;  /* 0x0000000403027224 */ /* 0x000fca00078e0206 */
[----:B------:R-:W-:-:S13]  /*0300*/  ISETP.GT.U32.AND P1, PT, R7, R2, PT ;  /* 0x000000020700720c */ /* 0x000fda0003f24070 */
[----:B------:R-:W-:Y:S02]  /*0310*/  @!P1 IMAD.IADD R2, R2, 0x1, -R7 ;  /* 0x0000000102029824 */ /* 0x000fe400078e0a07 */
[----:B------:R-:W-:Y:S01]  /*0320*/  @!P1 VIADD R3, R3, 0x1 ;  /* 0x0000000103039836 */ /* 0x000fe20000000000 */
[----:B------:R-:W-:Y:S02]  /*0330*/  ISETP.NE.AND P1, PT, R0, RZ, PT ;  /* 0x000000ff0000720c */ /* 0x000fe40003f25270 */
[----:B------:R-:W-:Y:S02]  /*0340*/  ISETP.GE.U32.AND P0, PT, R2, R7, PT ;  /* 0x000000070200720c */ /* 0x000fe40003f06070 */
[----:B------:R-:W-:-:S04]  /*0350*/  LOP3.LUT R2, R5, R0, RZ, 0x3c, !PT ;  /* 0x0000000005027212 */ /* 0x000fc800078e3cff */
[----:B------:R-:W-:Y:S01]  /*0360*/  ISETP.GE.AND P2, PT, R2, RZ, PT ;  /* 0x000000ff0200720c */ /* 0x000fe20003f46270 */
[----:B------:R-:W-:-:S06]  /*0370*/  IMAD.MOV.U32 R2, RZ, RZ, -0x8 ;  /* 0xfffffff8ff027424 */ /* 0x000fcc00078e00ff */
[----:B------:R-:W-:-:S04]  /*0380*/  @P0 VIADD R3, R3, 0x1 ;  /* 0x0000000103030836 */ /* 0x000fc80000000000 */
[----:B------:R-:W-:-:S04]  /*0390*/  IMAD.MOV.U32 R16, RZ, RZ, R3 ;  /* 0x000000ffff107224 */ /* 0x000fc800078e0003 */
[----:B------:R-:W-:Y:S01]  /*03a0*/  @!P2 IMAD.MOV R16, RZ, RZ, -R16 ;  /* 0x000000ffff10a224 */ /* 0x000fe200078e0a10 */
[----:B------:R-:W-:-:S05]  /*03b0*/  @!P1 LOP3.LUT R16, RZ, R0, RZ, 0x33, !PT ;  /* 0x00000000ff109212 */ /* 0x000fca00078e33ff */
[----:B------:R-:W-:Y:S02]  /*03c0*/  IMAD R2, R16, R2, 0x1 ;  /* 0x0000000110027424 */ /* 0x000fe400078e0202 */
[----:B------:R-:W-:-:S03]  /*03d0*/  IMAD.MOV R6, RZ, RZ, -R16 ;  /* 0x000000ffff067224 */ /* 0x000fc600078e0a10 */
[----:B------:R-:W-:Y:S01]  /*03e0*/  VIMNMX R25, R2, 0x8, PT ;  /* 0x0000000802197848 */ /* 0x000fe20003fe0100 */
[----:B------:R-:W-:-:S03]  /*03f0*/  IMAD R22, R0, R6, R5 ;  /* 0x0000000600167224 */ /* 0x000fc600078e0205 */
[-C--:B------:R-:W-:Y:S02]  /*0400*/  IABS R7, R25.reuse ;  /* 0x0000001900077213 */ /* 0x080fe40000000000 */
[----:B------:R-:W-:Y:S02]  /*0410*/  IABS R0, R22 ;  /* 0x0000001600007213 */ /* 0x000fe40000000000 */
[----:B------:R-:W2:Y:S01]  /*0420*/  I2F.RP R4, R7 ;  /* 0x0000000700047306 */ /* 0x000ea20000209400 */
[----:B------:R-:W-:-:S07]  /*0430*/  IABS R6, R25 ;  /* 0x0000001900067213 */ /* 0x000fce0000000000 */
[----:B--2---:R-:W2:Y:S02]  /*0440*/  MUFU.RCP R4, R4 ;  /* 0x0000000400047308 */ /* 0x004ea40000001000 */
[----:B--2---:R-:W-:-:S06]  /*0450*/  VIADD R2, R4, 0xffffffe ;  /* 0x0ffffffe04027836 */ /* 0x004fcc0000000000 */
[----:B------:R2:W3:Y:S02]  /*0460*/  F2I.FTZ.U32.TRUNC.NTZ R3, R2 ;  /* 0x0000000200037305 */ /* 0x0004e4000021f000 */
[----:B--2---:R-:W-:Y:S02]  /*0470*/  IMAD.MOV.U32 R2, RZ, RZ, RZ ;  /* 0x000000ffff027224 */ /* 0x004fe400078e00ff */
[----:B---3--:R-:W-:-:S04]  /*0480*/  IMAD.MOV R8, RZ, RZ, -R3 ;  /* 0x000000ffff087224 */ /* 0x008fc800078e0a03 */
[----:B------:R-:W-:-:S04]  /*0490*/  IMAD R5, R8, R7, RZ ;  /* 0x0000000708057224 */ /* 0x000fc800078e02ff */
[----:B------:R-:W-:-:S04]  /*04a0*/  IMAD.HI.U32 R3, R3, R5, R2 ;  /* 0x0000000503037227 */ /* 0x000fc800078e0002 */
[----:B------:R-:W-:Y:S02]  /*04b0*/  IMAD.MOV.U32 R2, RZ, RZ, R0 ;  /* 0x000000ffff027224 */ /* 0x000fe400078e0000 */
[----:B------:R-:W-:Y:S02]  /*04c0*/  IMAD.MOV R0, RZ, RZ, -R6 ;  /* 0x000000ffff007224 */ /* 0x000fe400078e0a06 */
[----:B------:R-:W-:Y:S01]  /*04d0*/  IMAD.HI.U32 R3, R3, R2, RZ ;  /* 0x0000000203037227 */ /* 0x000fe200078e00ff */
[----:B------:R-:W2:Y:S03]  /*04e0*/  I2F.RP R6, R17 ;  /* 0x0000001100067306 */ /* 0x000ea60000209400 */
[----:B------:R-:W-:Y:S02]  /*04f0*/  IMAD R2, R3, R0, R2 ;  /* 0x0000000003027224 */ /* 0x000fe400078e0202 */
[----:B------:R-:W3:Y:S03]  /*0500*/  S2R R0, SR_TID.X ;  /* 0x0000000000007919 */ /* 0x000ee60000002100 */
[----:B------:R-:W-:Y:S01]  /*0510*/  ISETP.GT.U32.AND P1, PT, R7, R2, PT ;  /* 0x000000020700720c */ /* 0x000fe20003f24070 */
[----:B--2---:R-:W2:-:S12]  /*0520*/  MUFU.RCP R6, R6 ;  /* 0x0000000600067308 */ /* 0x004e980000001000 */
[----:B------:R-:W-:Y:S02]  /*0530*/  @!P1 IMAD.IADD R2, R2, 0x1, -R7 ;  /* 0x0000000102029824 */ /* 0x000fe400078e0a07 */
[----:B------:R-:W-:Y:S01]  /*0540*/  @!P1 VIADD R3, R3, 0x1 ;  /* 0x0000000103039836 */ /* 0x000fe20000000000 */
[----:B------:R-:W-:Y:S02]  /*0550*/  ISETP.NE.AND P1, PT, R25, RZ, PT ;  /* 0x000000ff1900720c */ /* 0x000fe40003f25270 */
[----:B------:R-:W-:Y:S02]  /*0560*/  ISETP.GE.U32.AND P0, PT, R2, R7, PT ;  /* 0x000000070200720c */ /* 0x000fe40003f06070 */
[----:B------:R-:W-:Y:S01]  /*0570*/  LOP3.LUT R2, R22, R25, RZ, 0x3c, !PT ;  /* 0x0000001916027212 */ /* 0x000fe200078e3cff */
[----:B--2---:R-:W-:-:S03]  /*0580*/  VIADD R4, R6, 0xffffffe ;  /* 0x0ffffffe06047836 */ /* 0x004fc60000000000 */
[----:B------:R-:W-:Y:S01]  /*0590*/  ISETP.GE.AND P2, PT, R2, RZ, PT ;  /* 0x000000ff0200720c */ /* 0x000fe20003f46270 */
[----:B------:R-:W2:Y:S01]  /*05a0*/  F2I.FTZ.U32.TRUNC.NTZ R5, R4 ;  /* 0x0000000400057305 */ /* 0x000ea2000021f000 */
[C---:B---3--:R-:W-:Y:S01]  /*05b0*/  IMAD.SHL.U32 R23, R0.reuse, 0x8, RZ ;  /* 0x0000000800177824 */ /* 0x048fe200078e00ff */
[----:B------:R-:W-:-:S04]  /*05c0*/  LOP3.LUT R6, R0, 0x8, RZ, 0xc0, !PT ;  /* 0x0000000800067812 */ /* 0x000fc800078ec0ff */
[----:B------:R-:W-:Y:S01]  /*05d0*/  @P0 VIADD R3, R3, 0x1 ;  /* 0x0000000103030836 */ /* 0x000fe20000000000 */
[--C-:B------:R-:W-:Y:S01]  /*05e0*/  SHF.R.S32.HI R9, RZ, 0x4, R0.reuse ;  /* 0x00000004ff097819 */ /* 0x100fe20000011400 */
[----:B------:R-:W-:Y:S01]  /*05f0*/  IMAD.SHL.U32 R8, R0, 0x80, RZ ;  /* 0x0000008000087824 */ /* 0x000fe200078e00ff */
[----:B------:R-:W-:Y:S01]  /*0600*/  SHF.R.S32.HI R13, RZ, 0x6, R0 ;  /* 0x00000006ff0d7819 */ /* 0x000fe20000011400 */
[----:B------:R-:W-:Y:S01]  /*0610*/  IMAD.MOV.U32 R21, RZ, RZ, R3 ;  /* 0x000000ffff157224 */ /* 0x000fe200078e0003 */
[----:B------:R-:W-:Y:S01]  /*0620*/  LOP3.LUT R3, R23, 0x38, RZ, 0xc0, !PT ;  /* 0x0000003817037812 */ /* 0x000fe200078ec0ff */
[----:B------:R-:W-:Y:S01]  /*0630*/  IMAD.SHL.U32 R12, R6, 0x100, RZ ;  /* 0x00000100060c7824 */ /* 0x000fe200078e00ff */
[----:B------:R-:W-:Y:S01]  /*0640*/  LOP3.LUT R8, R8, 0x780, RZ, 0xc0, !PT ;  /* 0x0000078008087812 */ /* 0x000fe200078ec0ff */
[----:B------:R-:W-:Y:S01]  /*0650*/  @!P2 IMAD.MOV R21, RZ, RZ, -R21 ;  /* 0x000000ffff15a224 */ /* 0x000fe200078e0a15 */
[----:B------:R-:W-:Y:S02]  /*0660*/  @!P1 LOP3.LUT R21, RZ, R25, RZ, 0x33, !PT ;  /* 0x00000019ff159212 */ /* 0x000fe400078e33ff */
[----:B------:R-:W-:Y:S01]  /*0670*/  LOP3.LUT R19, R12, 0x400, R3, 0xfe, !PT ;  /* 0x000004000c137812 */ /* 0x000fe200078efe03 */
[----:B--2---:R-:W-:Y:S01]  /*0680*/  IMAD.MOV R4, RZ, RZ, -R5 ;  /* 0x000000ffff047224 */ /* 0x004fe200078e0a05 */
[----:B------:R-:W-:Y:S01]  /*0690*/  ISETP.NE.AND P1, PT, R15, RZ, PT ;  /* 0x000000ff0f00720c */ /* 0x000fe20003f25270 */
[--C-:B------:R-:W-:Y:S01]  /*06a0*/  IMAD R2, R21, 0x10, R6.reuse ;  /* 0x0000001015027824 */ /* 0x100fe200078e0206 */
[----:B------:R-:W-:Y:S01]  /*06b0*/  PRMT R6, R3, 0x6540, R6 ;  /* 0x0000654003067816 */ /* 0x000fe20000000006 */
[----:B------:R-:W-:-:S02]  /*06c0*/  IMAD R7, R4, R17, RZ ;  /* 0x0000001104077224 */ /* 0x000fc400078e02ff */
[----:B------:R-:W-:Y:S02]  /*06d0*/  IMAD.U32 R2, R2, 0x8, R3 ;  /* 0x0000000802027824 */ /* 0x000fe400078e0003 */
[----:B------:R-:W-:-:S03]  /*06e0*/  IMAD.MOV.U32 R4, RZ, RZ, RZ ;  /* 0x000000ffff047224 */ /* 0x000fc600078e00ff */
[----:B------:R-:W-:Y:S01]  /*06f0*/  IABS R10, R2 ;  /* 0x00000002000a7213 */ /* 0x000fe20000000000 */
[----:B------:R-:W-:Y:S01]  /*0700*/  IMAD.HI.U32 R4, R5, R7, R4 ;  /* 0x0000000705047227 */ /* 0x000fe200078e0004 */
[----:B------:R-:W-:Y:S02]  /*0710*/  LOP3.LUT R5, R0, 0x10, RZ, 0xc0, !PT ;  /* 0x0000001000057812 */ /* 0x000fe400078ec0ff */
[----:B------:R-:W-:Y:S02]  /*0720*/  SHF.R.S32.HI R7, RZ, 0x5, R0 ;  /* 0x00000005ff077819 */ /* 0x000fe40000011400 */
[----:B------:R-:W-:Y:S01]  /*0730*/  ISETP.GE.AND P2, PT, R2, RZ, PT ;  /* 0x000000ff0200720c */ /* 0x000fe20003f46270 */
[----:B------:R-:W-:Y:S01]  /*0740*/  IMAD.HI.U32 R4, R4, R10, RZ ;  /* 0x0000000a04047227 */ /* 0x000fe200078e00ff */
[----:B------:R-:W-:-:S03]  /*0750*/  SGXT R7, R7, 0x1 ;  /* 0x000000010707781a */ /* 0x000fc60000000200 */
[----:B------:R-:W-:Y:S01]  /*0760*/  IMAD.MOV R11, RZ, RZ, -R4 ;  /* 0x000000ffff0b7224 */ /* 0x000fe200078e0a04 */
[----:B------:R-:W-:Y:S02]  /*0770*/  SGXT R4, R9, 0x1 ;  /* 0x000000010904781a */ /* 0x000fe40000000200 */
[----:B------:R-:W-:Y:S01]  /*0780*/  LEA.HI R9, R5, R8, RZ, 0x1f ;  /* 0x0000000805097211 */ /* 0x000fe200078ff8ff */
[----:B------:R-:W-:Y:S01]  /*0790*/  IMAD R8, R17, R11, R10 ;  /* 0x0000000b11087224 */ /* 0x000fe200078e020a */
[----:B------:R-:W-:Y:S01]  /*07a0*/  LOP3.LUT R7, R7, 0x90, RZ, 0xc0, !PT ;  /* 0x0000009007077812 */ /* 0x000fe200078ec0ff */
[C---:B------:R-:W-:Y:S01]  /*07b0*/  IMAD.SHL.U32 R11, R0.reuse, 0x40, RZ ;  /* 0x00000040000b7824 */ /* 0x040fe200078e00ff */
[C---:B------:R-:W-:Y:S02]  /*07c0*/  LOP3.LUT R5, R0.reuse, 0x40, RZ, 0xc0, !PT ;  /* 0x0000004000057812 */ /* 0x040fe400078ec0ff */
[----:B------:R-:W-:Y:S02]  /*07d0*/  ISETP.GT.U32.AND P0, PT, R17, R8, PT ;  /* 0x000000081100720c */ /* 0x000fe40003f04070 */
[----:B------:R-:W-:Y:S01]  /*07e0*/  LOP3.LUT R20, R7, 0x48, R4, 0xf8, !PT ;  /* 0x0000004807147812 */ /* 0x000fe200078ef804 */
[----:B------:R-:W-:Y:S01]  /*07f0*/  IMAD.SHL.U32 R5, R5, 0x8, RZ ;  /* 0x0000000805057824 */ /* 0x000fe200078e00ff */
[----:B------:R-:W-:-:S02]  /*0800*/  LOP3.LUT R7, R0, 0x18, RZ, 0xc0, !PT ;  /* 0x0000001800077812 */ /* 0x000fc400078ec0ff */
[----:B------:R-:W-:Y:S02]  /*0810*/  LOP3.LUT R4, R0, 0x20, RZ, 0xc0, !PT ;  /* 0x0000002000047812 */ /* 0x000fe400078ec0ff */
[----:B------:R-:W-:Y:S01]  /*0820*/  LOP3.LUT R14, R11, 0x1800, RZ, 0xc0, !PT ;  /* 0x000018000b0e7812 */ /* 0x000fe200078ec0ff */
[----:B------:R-:W-:Y:S02]  /*0830*/  IMAD R10, R7, 0x9, RZ ;  /* 0x00000009070a7824 */ /* 0x000fe400078e02ff */
[----:B------:R-:W-:Y:S01]  /*0840*/  IMAD.SHL.U32 R18, R4, 0x8, RZ ;  /* 0x0000000804127824 */ /* 0x000fe200078e00ff */
[----:B------:R-:W-:Y:S01]  /*0850*/  SGXT R4, R13, 0x1 ;  /* 0x000000010d04781a */ /* 0x000fe20000000200 */
[----:B------:R-:W-:Y:S01]  /*0860*/  @!P0 IMAD.IADD R8, R8, 0x1, -R17 ;  /* 0x0000000108088824 */ /* 0x000fe200078e0a11 */
[C---:B------:R-:W-:Y:S01]  /*0870*/  LOP3.LUT R13, R10.reuse, 0x38, R23, 0x78, !PT ;  /* 0x000000380a0d7812 */ /* 0x040fe200078e7817 */
[----:B------:R-:W-:Y:S01]  /*0880*/  IMAD.IADD R12, R9, 0x1, R14 ;  /* 0x00000001090c7824 */ /* 0x000fe200078e020e */
[----:B------:R-:W-:Y:S01]  /*0890*/  LOP3.LUT R3, R10, 0x400, R3, 0x1e, !PT ;  /* 0x000004000a037812 */ /* 0x000fe200078e1e03 */
[----:B------:R-:W-:Y:S01]  /*08a0*/  IMAD.MOV R10, RZ, RZ, -R21 ;  /* 0x000000ffff0a7224 */ /* 0x000fe200078e0a15 */
[----:B------:R-:W-:-:S02]  /*08b0*/  ISETP.GT.U32.AND P0, PT, R17, R8, PT ;  /* 0x000000081100720c */ /* 0x000fc40003f04070 */
[----:B------:R-:W-:Y:S02]  /*08c0*/  LOP3.LUT R7, R4, 0x120, RZ, 0xc0, !PT ;  /* 0x0000012004077812 */ /* 0x000fe400078ec0ff */
[----:B------:R-:W-:Y:S02]  /*08d0*/  LOP3.LUT R4, R18, 0xf8, R23, 0xf8, !PT ;  /* 0x000000f812047812 */ /* 0x000fe400078ef817 */
[CC--:B------:R-:W-:Y:S02]  /*08e0*/  LOP3.LUT R13, R5.reuse, R18.reuse, R13, 0xfe, !PT ;  /* 0x00000012050d7212 */ /* 0x0c0fe400078efe0d */
[----:B------:R-:W-:Y:S02]  /*08f0*/  LOP3.LUT R18, R5, R18, R3, 0xfe, !PT ;  /* 0x0000001205127212 */ /* 0x000fe400078efe03 */
[----:B------:R-:W-:Y:S01]  /*0900*/  LOP3.LUT R3, R4, R5, RZ, 0xfc, !PT ;  /* 0x0000000504037212 */ /* 0x000fe200078efcff */
[----:B------:R-:W-:Y:S01]  /*0910*/  IMAD R5, R25, R10, R22 ;  /* 0x0000000a19057224 */ /* 0x000fe200078e0216 */
[----:B------:R-:W-:Y:S01]  /*0920*/  LOP3.LUT R21, R20, R7, RZ, 0xfc, !PT ;  /* 0x0000000714157212 */ /* 0x000fe200078efcff */
[----:B------:R-:W-:Y:S01]  /*0930*/  VIADD R10, R95, 0x1f ;  /* 0x0000001f5f0a7836 */ /* 0x000fe20000000000 */
[----:B------:R-:W-:Y:S01]  /*0940*/  SHF.R.U32.HI R4, RZ, 0x4, R0 ;  /* 0x00000004ff047819 */ /* 0x000fe20000011600 */
[----:B------:R-:W-:Y:S01]  /*0950*/  @!P0 IMAD.IADD R8, R8, 0x1, -R17 ;  /* 0x0000000108088824 */ /* 0x000fe200078e0a11 */
[-C--:B------:R-:W-:Y:S01]  /*0960*/  LOP3.LUT R19, R19, R20.reuse, R7, 0x1e, !PT ;  /* 0x0000001413137212 */ /* 0x080fe200078e1e07 */
[----:B------:R-:W-:Y:S01]  /*0970*/  IMAD R5, R16, 0x8, R5 ;  /* 0x0000000810057824 */ /* 0x000fe200078e0205 */
[----:B------:R-:W-:Y:S01]  /*0980*/  LOP3.LUT R94, R21, 0x200, R6, 0x1e, !PT ;  /* 0x00000200155e7812 */ /* 0x000fe200078e1e06 */
[----:B------:R-:W-:Y:S01]  /*0990*/  IMAD.MOV.U32 R11, RZ, RZ, R8 ;  /* 0x000000ffff0b7224 */ /* 0x000fe200078e0008 */
[--C-:B------:R-:W-:Y:S01]  /*09a0*/  LOP3.LUT R20, R7, R20, R6.reuse, 0x96, !PT ;  /* 0x0000001407147212 */ /* 0x100fe200078e9606 */
[----:B------:R-:W2:Y:S01]  /*09b0*/  LDC R16, c[0x0][0x234] ;  /* 0x00008d00ff107b82 */ /* 0x000ea20000000800 */
[----:B------:R-:W-:Y:S01]  /*09c0*/  LOP3.LUT R21, R21, 0x600, R6, 0x1e, !PT ;  /* 0x0000060015157812 */ /* 0x000fe200078e1e06 */
[----:B------:R-:W-:Y:S01]  /*09d0*/  @!P2 IMAD.MOV R11, RZ, RZ, -R11 ;  /* 0x000000ffff0ba224 */ /* 0x000fe200078e0a0b */
[----:B------:R-:W-:-:S02]  /*09e0*/  LOP3.LUT R23, R23, 0x18, RZ, 0xc0, !PT ;  /* 0x0000001817177812 */ /* 0x000fc400078ec0ff */
[----:B------:R-:W-:Y:S02]  /*09f0*/  ISETP.GT.AND P0, PT, R10, 0x1f, PT ;  /* 0x0000001f0a00780c */ /* 0x000fe40003f04270 */
[----:B------:R-:W-:Y:S01]  /*0a00*/  SGXT.U32 R4, R4, 0x3 ;  /* 0x000000030404781a */ /* 0x000fe20000000000 */
[----:B------:R-:W3:Y:S01]  /*0a10*/  LDC.64 R6, c[0x0][0x210] ;  /* 0x00008400ff067b82 */ /* 0x000ee20000000a00 */
[----:B------:R-:W-:Y:S02]  /*0a20*/  ISETP.GE.AND P3, PT, R23, R95, PT ;  /* 0x0000005f1700720c */ /* 0x000fe40003f66270 */
[----:B------:R-:W-:Y:S02]  /*0a30*/  SEL R14, RZ, 0x10, !P0 ;  /* 0x00000010ff0e7807 */ /* 0x000fe40004000000 */
[----:B------:R-:W-:Y:S02]  /*0a40*/  LOP3.LUT R22, R4, 0x8, RZ, 0xfc, !PT ;  /* 0x0000000804167812 */ /* 0x000fe400078efcff */
[----:B------:R-:W-:-:S02]  /*0a50*/  SEL R8, R14, RZ, !P3 ;  /* 0x000000ff0e087207 */ /* 0x000fc40005800000 */
[----:B------:R-:W-:Y:S02]  /*0a60*/  @!P1 LOP3.LUT R11, RZ, R15, RZ, 0x33, !PT ;  /* 0x0000000fff0b9212 */ /* 0x000fe400078e33ff */
[-C--:B------:R-:W-:Y:S02]  /*0a70*/  ISETP.GE.AND P2, PT, R4, R95.reuse, PT ;  /* 0x0000005f0400720c */ /* 0x080fe40003f46270 */
[----:B------:R-:W-:Y:S02]  /*0a80*/  ISETP.GE.AND P1, PT, R22, R95, PT ;  /* 0x0000005f1600720c */ /* 0x000fe40003f26270 */
[C---:B------:R-:W-:Y:S01]  /*0a90*/  LOP3.LUT R88, R4.reuse, 0x10, RZ, 0xfc, !PT ;  /* 0x0000001004587812 */ /* 0x040fe200078efcff */
[----:B--2---:R-:W-:Y:S01]  /*0aa0*/  IMAD R11, R4, R16, R11 ;  /* 0x00000010040b7224 */ /* 0x004fe200078e020b */
[----:B------:R-:W-:Y:S01]  /*0ab0*/  ISETP.NE.U32.AND P3, PT, R8, RZ, PT ;  /* 0x000000ff0800720c */ /* 0x000fe20003f65070 */
[----:B------:R-:W-:Y:S01]  /*0ac0*/  IMAD.SHL.U32 R91, R16, 0x20, RZ ;  /* 0x00000020105b7824 */ /* 0x000fe200078e00ff */
[----:B------:R-:W-:-:S02]  /*0ad0*/  SEL R8, R14, RZ, !P2 ;  /* 0x000000ff0e087207 */ /* 0x000fc40005000000 */
[----:B------:R-:W-:Y:S02]  /*0ae0*/  SEL R9, R14, RZ, !P1 ;  /* 0x000000ff0e097207 */ /* 0x000fe40004800000 */
[----:B------:R-:W-:Y:S01]  /*0af0*/  ISETP.GE.AND P1, PT, R88, R95, PT ;  /* 0x0000005f5800720c */ /* 0x000fe20003f26270 */
[----:B---3--:R-:W-:Y:S01]  /*0b00*/  IMAD.WIDE.U32 R26, R23, 0x2, R6 ;  /* 0x00000002171a7825 */ /* 0x008fe200078e0006 */
[----:B------:R-:W-:Y:S02]  /*0b10*/  LOP3.LUT R89, R4, 0x18, RZ, 0xfc, !PT ;  /* 0x0000001804597812 */ /* 0x000fe400078efcff */
[----:B------:R-:W-:Y:S02]  /*0b20*/  ISETP.GE.AND P0, PT, R2, R15, PT ;  /* 0x0000000f0200720c */ /* 0x000fe40003f06270 */
[----:B------:R-:W-:Y:S02]  /*0b30*/  ISETP.NE.U32.AND P2, PT, R8, RZ, PT ;  /* 0x000000ff0800720c */ /* 0x000fe40003f45070 */
[----:B------:R-:W-:-:S02]  /*0b40*/  ISETP.NE.U32.AND P5, PT, R9, RZ, PT ;  /* 0x000000ff0900720c */ /* 0x000fc40003fa5070 */
[----:B------:R-:W2:Y:S01]  /*0b50*/  LDC.64 R8, c[0x0][0x218] ;  /* 0x00008600ff087b82 */ /* 0x000ea20000000a00 */
[C---:B------:R-:W-:Y:S02]  /*0b60*/  SEL R15, R14.reuse, RZ, !P1 ;  /* 0x000000ff0e0f7207 */ /* 0x040fe40004800000 */
[----:B------:R-:W-:Y:S02]  /*0b70*/  ISETP.GE.AND P1, PT, R89, R95, PT ;  /* 0x0000005f5900720c */ /* 0x000fe40003f26270 */
[----:B------:R-:W-:Y:S02]  /*0b80*/  ISETP.GE.AND P4, PT, R23, R35, PT ;  /* 0x000000231700720c */ /* 0x000fe40003f86270 */
[----:B------:R-:W-:Y:S02]  /*0b90*/  ISETP.NE.U32.AND P6, PT, R15, RZ, PT ;  /* 0x000000ff0f00720c */ /* 0x000fe40003fc5070 */
[----:B------:R-:W-:Y:S02]  /*0ba0*/  LEA R51, R13, UR5, 0x1 ;  /* 0x000000050d337c11 */ /* 0x000fe4000f8e08ff */
[----:B------:R-:W-:-:S02]  /*0bb0*/  SEL R14, R14, RZ, !P1 ;  /* 0x000000ff0e0e7207 */ /* 0x000fc40004800000 */
[----:B------:R-:W-:Y:S01]  /*0bc0*/  LEA R53, R18, UR5, 0x1 ;  /* 0x0000000512357c11 */ /* 0x000fe2000f8e08ff */
[----:B------:R-:W-:Y:S01]  /*0bd0*/  @!PT LDS RZ, [RZ] ;  /* 0x00000000fffff984 */ /* 0x000fe20000000800 */
[----:B------:R-:W-:Y:S01]  /*0be0*/  @!PT LDS RZ, [RZ] ;  /* 0x00000000fffff984 */ /* 0x000fe20000000800 */
[----:B------:R-:W-:Y:S01]  /*0bf0*/  @!PT LDS RZ, [RZ] ;  /* 0x00000000fffff984 */ /* 0x000fe20000000800 */
[----:B------:R-:W-:Y:S01]  /*0c00*/  LDGSTS.E.BYPASS.128 [R51+0x8000], desc[UR14][R26.64], P3 ;  /* 0x080000001a337fae */ /* 0x000fe20009901c4e */
[----:B------:R-:W-:Y:S02]  /*0c10*/  ISETP.GT.AND P1, PT, R10, 0x3f, PT ;  /* 0x0000003f0a00780c */ /* 0x000fe40003f24270 */
[----:B------:R-:W-:Y:S01]  /*0c20*/  SEL R15, RZ, 0x10, P4 ;  /* 0x00000010ff0f7807 */ /* 0x000fe20002000000 */
[----:B------:R-:W-:Y:S01]  /*0c30*/  LDGSTS.E.BYPASS.128 [R53+0x8000], desc[UR14][R26.64], P3 ;  /* 0x080000001a357fae */ /* 0x000fe20009901c4e */
[----:B------:R-:W-:Y:S02]  /*0c40*/  ISETP.GE.AND P4, PT, R4, R35, PT ;  /* 0x000000230400720c */ /* 0x000fe40003f86270 */
[----:B------:R-:W-:Y:S01]  /*0c50*/  SEL R15, R15, RZ, P1 ;  /* 0x000000ff0f0f7207 */ /* 0x000fe20000800000 */
[----:B------:R-:W0:Y:S01]  /*0c60*/  LDGDEPBAR ;  /* 0x00000000000079af */ /* 0x000e220000000000 */
[----:B------:R-:W-:Y:S01]  /*0c70*/  ISETP.NE.U32.AND P3, PT, R14, RZ, PT ;  /* 0x000000ff0e00720c */ /* 0x000fe20003f65070 */
[----:B--2---:R-:W-:Y:S01]  /*0c80*/  IMAD.WIDE R24, R11, 0x2, R8 ;  /* 0x000000020b187825 */ /* 0x004fe200078e0208 */
[----:B------:R-:W-:-:S02]  /*0c90*/  SEL R14, RZ, 0x10, P4 ;  /* 0x00000010ff0e7807 */ /* 0x000fc40002000000 */
[----:B------:R-:W-:Y:S01]  /*0ca0*/  ISETP.NE.U32.AND P4, PT, R15, RZ, PT ;  /* 0x000000ff0f00720c */ /* 0x000fe20003f85070 */
[----:B------:R-:W-:Y:S01]  /*0cb0*/  IMAD R15, R16, 0x8, R11 ;  /* 0x00000008100f7824 */ /* 0x000fe200078e020b */
[----:B------:R-:W-:Y:S02]  /*0cc0*/  LEA R43, R20, UR5, 0x1 ;  /* 0x00000005142b7c11 */ /* 0x000fe4000f8e08ff */
[----:B------:R-:W-:Y:S01]  /*0cd0*/  LEA R45, R94, UR5, 0x1 ;  /* 0x000000055e2d7c11 */ /* 0x000fe2000f8e08ff */
[----:B------:R-:W-:Y:S01]  /*0ce0*/  IMAD R17, R16, 0x8, R15 ;  /* 0x0000000810117824 */ /* 0x000fe200078e020f */
[----:B------:R-:W-:Y:S01]  /*0cf0*/  LEA R47, R19, UR5, 0x1 ;  /* 0x00000005132f7c11 */ /* 0x000fe2000f8e08ff */
[----:B------:R-:W-:Y:S01]  /*0d00*/  IMAD.WIDE R28, R15, 0x2, R8 ;  /* 0x000000020f1c7825 */ /* 0x000fe200078e0208 */
[----:B------:R-:W-:Y:S01]  /*0d10*/  LEA R49, R21, UR5, 0x1 ;  /* 0x0000000515317c11 */ /* 0x000fe2000f8e08ff */
[----:B------:R2:W-:Y:S01]  /*0d20*/  LDGSTS.E.BYPASS.128 [R43], desc[UR14][R24.64], P2 ;  /* 0x00000000182b7fae */ /* 0x0005e20009101c4e */
[----:B------:R-:W-:Y:S01]  /*0d30*/  SEL R14, R14, RZ, P1 ;  /* 0x000000ff0e0e7207 */ /* 0x000fe20000800000 */
[----:B------:R-:W-:-:S02]  /*0d40*/  IMAD R93, R16, 0x8, R17 ;  /* 0x00000008105d7824 */ /* 0x000fc400078e0211 */
[--C-:B------:R-:W-:Y:S01]  /*0d50*/  IMAD.WIDE R30, R17, 0x2, R8.reuse ;  /* 0x00000002111e7825 */ /* 0x100fe200078e0208 */
[----:B------:R3:W-:Y:S01]  /*0d60*/  LDGSTS.E.BYPASS.128 [R45], desc[UR14][R28.64], P5 ;  /* 0x000000001c2d7fae */ /* 0x0007e2000a901c4e */
[----:B------:R-:W-:Y:S02]  /*0d70*/  ISETP.NE.U32.AND P2, PT, R14, RZ, PT ;  /* 0x000000ff0e00720c */ /* 0x000fe40003f45070 */
[----:B------:R-:W-:Y:S01]  /*0d80*/  IMAD.WIDE R32, R93, 0x2, R8 ;  /* 0x000000025d207825 */ /* 0x000fe200078e0208 */
[----:B------:R4:W-:Y:S01]  /*0d90*/  LDGSTS.E.BYPASS.128 [R47], desc[UR14][R30.64], P6 ;  /* 0x000000001e2f7fae */ /* 0x0009e2000b101c4e */
[----:B------:R-:W-:Y:S02]  /*0da0*/  ISETP.GE.AND P5, PT, R23, R37, PT ;  /* 0x000000251700720c */ /* 0x000fe40003fa6270 */
[-C--:B------:R-:W-:Y:S01]  /*0db0*/  ISETP.GE.AND P6, PT, R22, R35.reuse, PT ;  /* 0x000000231600720c */ /* 0x080fe20003fc6270 */
[----:B------:R5:W-:Y:S01]  /*0dc0*/  LDGSTS.E.BYPASS.128 [R49], desc[UR14][R32.64], P3 ;  /* 0x0000000020317fae */ /* 0x000be20009901c4e */
[----:B------:R-:W-:Y:S01]  /*0dd0*/  SEL R36, RZ, 0x10, P5 ;  /* 0x00000010ff247807 */ /* 0x000fe20002800000 */
[----:B--2---:R-:W-:Y:S01]  /*0de0*/  IMAD.WIDE R24, R91, 0x2, R24 ;  /* 0x000000025b187825 */ /* 0x004fe200078e0218 */
[-C--:B------:R-:W-:Y:S01]  /*0df0*/  ISETP.GE.AND P5, PT, R88, R35.reuse, PT ;  /* 0x000000235800720c */ /* 0x080fe20003fa6270 */
[----:B------:R-:W0:Y:S01]  /*0e00*/  LDGDEPBAR ;  /* 0x00000000000079af */ /* 0x000e220000000000 */
[----:B------:R-:W-:Y:S01]  /*0e10*/  BAR.SYNC.DEFER_BLOCKING 0x0 ;  /* 0x0000000000007b1d */ /* 0x000fe20000010000 */
[----:B------:R-:W-:Y:S01]  /*0e20*/  ISETP.GE.AND P3, PT, R89, R35, PT ;  /* 0x000000235900720c */ /* 0x000fe20003f66270 */
[----:B---3--:R-:W-:Y:S01]  /*0e30*/  IMAD.WIDE R28, R91, 0x2, R28 ;  /* 0x000000025b1c7825 */ /* 0x008fe200078e021c */
[----:B------:R-:W-:-:S02]  /*0e40*/  SEL R14, RZ, 0x10, P6 ;  /* 0x00000010ff0e7807 */ /* 0x000fc40003000000 */
[----:B------:R-:W-:Y:S01]  /*0e50*/  SEL R16, RZ, 0x10, P5 ;  /* 0x00000010ff107807 */ /* 0x000fe20002800000 */
[C---:B----4-:R-:W-:Y:S01]  /*0e60*/  IMAD.WIDE R30, R91.reuse, 0x2, R30 ;  /* 0x000000025b1e7825 */ /* 0x050fe200078e021e */
[----:B------:R-:W-:Y:S02]  /*0e70*/  SEL R34, RZ, 0x10, P3 ;  /* 0x00000010ff227807 */ /* 0x000fe40001800000 */
[----:B------:R-:W-:Y:S01]  /*0e80*/  SEL R14, R14, RZ, P1 ;  /* 0x000000ff0e0e7207 */ /* 0x000fe20000800000 */
[C---:B-----5:R-:W-:Y:S01]  /*0e90*/  IMAD.WIDE R32, R91.reuse, 0x2, R32 ;  /* 0x000000025b207825 */ /* 0x060fe200078e0220 */
[-C--:B------:R-:W-:Y:S02]  /*0ea0*/  ISETP.GE.AND P6, PT, R22, R37.reuse, PT ;  /* 0x000000251600720c */ /* 0x080fe40003fc6270 */
[----:B------:R-:W-:Y:S01]  /*0eb0*/  SEL R16, R16, RZ, P1 ;  /* 0x000000ff10107207 */ /* 0x000fe20000800000 */
[----:B------:R-:W-:Y:S01]  /*0ec0*/  IMAD.WIDE R38, R91, 0x2, R30 ;  /* 0x000000025b267825 */ /* 0x000fe200078e021e */
[----:B------:R-:W-:-:S02]  /*0ed0*/  ISETP.GE.AND P5, PT, R88, R37, PT ;  /* 0x000000255800720c */ /* 0x000fc40003fa6270 */
[----:B------:R-:W-:Y:S01]  /*0ee0*/  SEL R34, R34, RZ, P1 ;  /* 0x000000ff22227207 */ /* 0x000fe20000800000 */
[----:B------:R-:W-:Y:S01]  /*0ef0*/  IMAD.WIDE R40, R91, 0x2, R32 ;  /* 0x000000025b287825 */ /* 0x000fe200078e0220 */
[----:B------:R-:W-:Y:S01]  /*0f00*/  ISETP.GE.AND P3, PT, R89, R37, PT ;  /* 0x000000255900720c */ /* 0x000fe20003f66270 */
[----:B------:R-:W-:Y:S01]  /*0f10*/  @!PT LDS RZ, [RZ] ;  /* 0x00000000fffff984 */ /* 0x000fe20000000800 */
[----:B------:R-:W-:Y:S01]  /*0f20*/  @!PT LDS RZ, [RZ] ;  /* 0x00000000fffff984 */ /* 0x000fe20000000800 */
[----:B------:R-:W-:Y:S01]  /*0f30*/  @!PT LDS RZ, [RZ] ;  /* 0x00000000fffff984 */ /* 0x000fe20000000800 */
[----:B------:R-:W-:Y:S04]  /*0f40*/  LDGSTS.E.BYPASS.128 [R51+0x9000], desc[UR14][R26.64+0x40], P4 ;  /* 0x090000401a337fae */ /* 0x000fe8000a101c4e */
[----:B------:R-:W-:Y:S01]  /*0f50*/  LDGSTS.E.BYPASS.128 [R53+0x9000], desc[UR14][R26.64+0x40], P4 ;  /* 0x090000401a357fae */ /* 0x000fe2000a101c4e */
[----:B------:R-:W-:-:S03]  /*0f60*/  ISETP.GT.AND P4, PT, R10, 0x5f, PT ;  /* 0x0000005f0a00780c */ /* 0x000fc60003f84270 */
[----:B------:R-:W0:Y:S01]  /*0f70*/  LDGDEPBAR ;  /* 0x00000000000079af */ /* 0x000e220000000000 */
[----:B------:R-:W-:-:S03]  /*0f80*/  SEL R36, R36, RZ, P4 ;  /* 0x000000ff24247207 */ /* 0x000fc60002000000 */
[----:B------:R2:W-:Y:S01]  /*0f90*/  LDGSTS.E.BYPASS.128 [R43+0x2000], desc[UR14][R24.64], P2 ;  /* 0x02000000182b7fae */ /* 0x0005e20009101c4e */
[----:B------:R-:W-:Y:S02]  /*0fa0*/  ISETP.GE.AND P2, PT, R4, R37, PT ;  /* 0x000000250400720c */ /* 0x000fe40003f46270 */
[----:B------:R-:W-:Y:S01]  /*0fb0*/  ISETP.NE.U32.AND P1, PT, R36, RZ, PT ;  /* 0x000000ff2400720c */ /* 0x000fe20003f25070 */
[----:B------:R-:W-:Y:S01]  /*0fc0*/  IMAD.WIDE R36, R91, 0x2, R28 ;  /* 0x000000025b247825 */ /* 0x000fe200078e021c */
[----:B------:R-:W-:Y:S02]  /*0fd0*/  SEL R35, RZ, 0x10, P2 ;  /* 0x00000010ff237807 */ /* 0x000fe40001000000 */
[----:B------:R-:W-:Y:S02]  /*0fe0*/  ISETP.NE.U32.AND P2, PT, R14, RZ, PT ;  /* 0x000000ff0e00720c */ /* 0x000fe40003f45070 */
[----:B------:R-:W-:Y:S02]  /*0ff0*/  SEL R14, RZ, 0x10, P6 ;  /* 0x00000010ff0e7807 */ /* 0x000fe40003000000 */
[----:B------:R-:W-:-:S02]  /*1000*/  ISETP.NE.U32.AND P6, PT, R16, RZ, PT ;  /* 0x000000ff1000720c */ /* 0x000fc40003fc5070 */
[----:B------:R-:W-:Y:S02]  /*1010*/  SEL R16, RZ, 0x10, P5 ;  /* 0x00000010ff107807 */ /* 0x000fe40002800000 */
[----:B------:R-:W-:Y:S02]  /*1020*/  ISETP.NE.U32.AND P5, PT, R34, RZ, PT ;  /* 0x000000ff2200720c */ /* 0x000fe40003fa5070 */
[----:B------:R-:W-:Y:S02]  /*1030*/  SEL R34, RZ, 0x10, P3 ;  /* 0x00000010ff227807 */ /* 0x000fe40001800000 */
[----:B------:R-:W-:Y:S01]  /*1040*/  SEL R35, R35, RZ, P4 ;  /* 0x000000ff23237207 */ /* 0x000fe20002000000 */
[----:B------:R3:W-:Y:S01]  /*1050*/  LDGSTS.E.BYPASS.128 [R45+0x2000], desc[UR14][R28.64], P2 ;  /* 0x020000001c2d7fae */ /* 0x0007e20009101c4e */
[----:B------:R-:W-:Y:S02]  /*1060*/  SEL R14, R14, RZ, P4 ;  /* 0x000000ff0e0e7207 */ /* 0x000fe40002000000 */
[----:B------:R-:W-:Y:S01]  /*1070*/  SEL R16, R16, RZ, P4 ;  /* 0x000000ff10107207 */ /* 0x000fe20002000000 */
[----:B------:R4:W-:Y:S01]  /*1080*/  LDGSTS.E.BYPASS.128 [R47+0x2000], desc[UR14][R30.64], P6 ;  /* 0x020000001e2f7fae */ /* 0x0009e2000b101c4e */
[----:B------:R-:W-:-:S02]  /*1090*/  SEL R34, R34, RZ, P4 ;  /* 0x000000ff22227207 */ /* 0x000fc40002000000 */
[----:B------:R-:W-:Y:S01]  /*10a0*/  ISETP.NE.U32.AND P3, PT, R35, RZ, PT ;  /* 0x000000ff2300720c */ /* 0x000fe20003f65070 */
[----:B------:R5:W-:Y:S01]  /*10b0*/  LDGSTS.E.BYPASS.128 [R49+0x2000], desc[UR14][R32.64], P5 ;  /* 0x0200000020317fae */ /* 0x000be2000a901c4e */
[----:B------:R-:W-:Y:S02]  /*10c0*/  ISETP.NE.U32.AND P2, PT, R14, RZ, PT ;  /* 0x000000ff0e00720c */ /* 0x000fe40003f45070 */
[----:B------:R-:W-:Y:S01]  /*10d0*/  ISETP.NE.U32.AND P4, PT, R16, RZ, PT ;  /* 0x000000ff1000720c */ /* 0x000fe20003f85070 */
[----:B------:R-:W0:Y:S01]  /*10e0*/  LDGDEPBAR ;  /* 0x00000000000079af */ /* 0x000e220000000000 */
[----:B------:R-:W-:Y:S01]  /*10f0*/  BAR.SYNC.DEFER_BLOCKING 0x0 ;  /* 0x0000000000007b1d */ /* 0x000fe20000010000 */
[----:B------:R-:W-:Y:S01]  /*1100*/  ISETP.NE.U32.AND P6, PT, R34, RZ, PT ;  /* 0x000000ff2200720c */ /* 0x000fe20003fc5070 */
[----:B------:R-:W-:Y:S01]  /*1110*/  IMAD.WIDE R34, R91, 0x2, R24 ;  /* 0x000000025b227825 */ /* 0x000fe200078e0218 */
[----:B--2---:R-:W-:Y:S02]  /*1120*/  CS2R R24, SRZ ;  /* 0x0000000000187805 */ /* 0x004fe4000001ff00 */
[----:B---3--:R-:W-:-:S02]  /*1130*/  CS2R R28, SRZ ;  /* 0x00000000001c7805 */ /* 0x008fc4000001ff00 */
[----:B----4-:R-:W-:Y:S02]  /*1140*/  CS2R R30, SRZ ;  /* 0x00000000001e7805 */ /* 0x010fe4000001ff00 */
[----:B-----5:R-:W-:Y:S01]  /*1150*/  CS2R R32, SRZ ;  /* 0x0000000000207805 */ /* 0x020fe2000001ff00 */
[----:B------:R-:W-:Y:S01]  /*1160*/  @!PT LDS RZ, [RZ] ;  /* 0x00000000fffff984 */ /* 0x000fe20000000800 */
[----:B------:R-:W-:Y:S01]  /*1170*/  @!PT LDS RZ, [RZ] ;  /* 0x00000000fffff984 */ /* 0x000fe20000000800 */
[----:B------:R-:W-:Y:S01]  /*1180*/  @!PT LDS RZ, [RZ] ;  /* 0x00000000fffff984 */ /* 0x000fe20000000800 */
[----:B------:R2:W-:Y:S04]  /*1190*/  LDGSTS.E.BYPASS.128 [R51+0xa000], desc[UR14][R26.64+0x80], P1 ;  /* 0x0a0000801a337fae */ /* 0x0005e80008901c4e */
[----:B------:R3:W-:Y:S01]  /*11a0*/  LDGSTS.E.BYPASS.128 [R53+0xa000], desc[UR14][R26.64+0x80], P1 ;  /* 0x0a0000801a357fae */ /* 0x0007e20008901c4e */
[----:B------:R-:W-:-:S03]  /*11b0*/  ISETP.GE.AND P1, PT, R10, 0x20, PT ;  /* 0x000000200a00780c */ /* 0x000fc60003f26270 */
[----:B------:R-:W0:Y:S04]  /*11c0*/  LDGDEPBAR ;  /* 0x00000000000079af */ /* 0x000e280000000000 */
[----:B------:R4:W-:Y:S01]  /*11d0*/  LDGSTS.E.BYPASS.128 [R43+0x4000], desc[UR14][R34.64], P3 ;  /* 0x04000000222b7fae */ /* 0x0009e20009901c4e */
[----:B--2---:R-:W-:-:S03]  /*11e0*/  CS2R R50, SRZ ;  /* 0x0000000000327805 */ /* 0x004fc6000001ff00 */
[----:B------:R2:W-:Y:S01]  /*11f0*/  LDGSTS.E.BYPASS.128 [R45+0x4000], desc[UR14][R36.64], P2 ;  /* 0x04000000242d7fae */ /* 0x0005e20009101c4e */
[----:B---3--:R-:W-:Y:S02]  /*1200*/  CS2R R26, SRZ ;  /* 0x00000000001a7805 */ /* 0x008fe4000001ff00 */
[----:B------:R-:W-:Y:S01]  /*1210*/  CS2R R52, SRZ ;  /* 0x0000000000347805 */ /* 0x000fe2000001ff00 */
[----:B------:R3:W-:Y:S04]  /*1220*/  LDGSTS.E.BYPASS.128 [R47+0x4000], desc[UR14][R38.64], P4 ;  /* 0x04000000262f7fae */ /* 0x0007e8000a101c4e */
[----:B------:R5:W-:Y:S01]  /*1230*/  LDGSTS.E.BYPASS.128 [R49+0x4000], desc[UR14][R40.64], P6 ;  /* 0x0400000028317fae */ /* 0x000be2000b101c4e */
[----:B----4-:R-:W-:Y:S02]  /*1240*/  CS2R R34, SRZ ;  /* 0x0000000000227805 */ /* 0x010fe4000001ff00 */
[----:B------:R-:W-:Y:S01]  /*1250*/  CS2R R42, SRZ ;  /* 0x00000000002a7805 */ /* 0x000fe2000001ff00 */
[----:B------:R-:W0:Y:S01]  /*1260*/  LDGDEPBAR ;  /* 0x00000000000079af */ /* 0x000e220000000000 */
[----:B--2---:R-:W-:-:S02]  /*1270*/  CS2R R36, SRZ ;  /* 0x0000000000247805 */ /* 0x004fc4000001ff00 */
[----:B------:R-:W-:Y:S02]  /*1280*/  CS2R R44, SRZ ;  /* 0x00000000002c7805 */ /* 0x000fe4000001ff00 */
[----:B---3--:R-:W-:Y:S02]  /*1290*/  CS2R R38, SRZ ;  /* 0x0000000000267805 */ /* 0x008fe4000001ff00 */
[----:B------:R-:W-:Y:S02]  /*12a0*/  CS2R R46, SRZ ;  /* 0x00000000002e7805 */ /* 0x000fe4000001ff00 */
[----:B-----5:R-:W-:Y:S02]  /*12b0*/  CS2R R40, SRZ ;  /* 0x0000000000287805 */ /* 0x020fe4000001ff00 */
[----:B------:R-:W-:Y:S01]  /*12c0*/  CS2R R48, SRZ ;  /* 0x0000000000307805 */ /* 0x000fe2000001ff00 */
[----:B-1----:R-:W-:Y:S06]  /*12d0*/  @!P1 BRA `(.L_x_0) ;  /* 0x0000000800649947 */ /* 0x002fec0003800000 */
[----:B------:R-:W-:Y:S01]  /*12e0*/  LOP3.LUT R25, R0, 0x3, RZ, 0xc0, !PT ;  /* 0x0000000300197812 */ /* 0x000fe200078ec0ff */
[----:B------:R-:W-:Y:S01]  /*12f0*/  IMAD.WIDE.U32 R8, R91, 0x6, R8 ;  /* 0x000000065b087825 */ /* 0x000fe200078e0008 */
[----:B------:R-:W-:Y:S02]  /*1300*/  SHF.R.S32.HI R98, RZ, 0x1f, R91 ;  /* 0x0000001fff627819 */ /* 0x000fe4000001145b */
[----:B------:R-:W-:Y:S02]  /*1310*/  CS2R R28, SRZ ;  /* 0x00000000001c7805 */ /* 0x000fe4000001ff00 */
[----:B------:R-:W-:Y:S01]  /*1320*/  SHF.R.S32.HI R16, RZ, 0x1f, R17 ;  /* 0x0000001fff107819 */ /* 0x000fe20000011411 */
[----:B------:R-:W-:Y:S01]  /*1330*/  IMAD.WIDE.U32 R6, R25, 0x10, R6 ;  /* 0x0000001019067825 */ /* 0x000fe200078e0006 */
[----:B------:R-:W-:Y:S02]  /*1340*/  SHF.R.S32.HI R25, RZ, 0x1f, R10 ;  /* 0x0000001fff197819 */ /* 0x000fe4000001140a */
[----:B------:R-:W-:-:S02]  /*1350*/  CS2R R30, SRZ ;  /* 0x00000000001e7805 */ /* 0x000fc4000001ff00 */
[----:B------:R-:W-:Y:S01]  /*1360*/  SHF.R.S32.HI R14, RZ, 0x1f, R15 ;  /* 0x0000001fff0e7819 */ /* 0x000fe2000001140f */
[----:B------:R-:W-:Y:S01]  /*1370*/  IMAD.MOV.U32 R90, RZ, RZ, R8 ;  /* 0x000000ffff5a7224 */ /* 0x000fe200078e0008 */
[----:B------:R-:W-:Y:S01]  /*1380*/  LEA.HI R10, R25, R10, RZ, 0x5 ;  /* 0x0000000a190a7211 */ /* 0x000fe200078f28ff */
[----:B------:R-:W-:Y:S01]  /*1390*/  IMAD R27, R98, 0x6, RZ ;  /* 0x00000006621b7824 */ /* 0x000fe200078e02ff */
[----:B------:R-:W-:Y:S01]  /*13a0*/  SHF.R.S32.HI R8, RZ, 0x1f, R93 ;  /* 0x0000001fff087819 */ /* 0x000fe2000001145d */
[----:B------:R-:W-:Y:S01]  /*13b0*/  VIADD R95, R95, 0xffffffa0 ;  /* 0xffffffa05f5f7836 */ /* 0x000fe20000000000 */
[----:B------:R-:W-:Y:S01]  /*13c0*/  IADD3 R6, P1, R6, 0xc0, RZ ;  /* 0x000000c006067810 */ /* 0x000fe20007f3e0ff */
[----:B------:R-:W-:Y:S01]  /*13d0*/  IMAD.IADD R92, R9, 0x1, R27 ;  /* 0x00000001095c7824 */ /* 0x000fe200078e021b */
[C---:B------:R-:W-:Y:S01]  /*13e0*/  SHF.L.U64.HI R97, R93.reuse, 0x1, R8 ;  /* 0x000000015d617819 */ /* 0x040fe20000010208 */
[----:B------:R-:W-:Y:S01]  /*13f0*/  IMAD.SHL.U32 R93, R93, 0x2, RZ ;  /* 0x000000025d5d7824 */ /* 0x000fe200078e00ff */
[----:B------:R-:W-:Y:S01]  /*1400*/  SHF.R.S32.HI R96, RZ, 0x5, R10 ;  /* 0x00000005ff607819 */ /* 0x000fe2000001140a */
[----:B------:R-:W-:Y:S01]  /*1410*/  IMAD.X R113, RZ, RZ, R7, P1 ;  /* 0x000000ffff717224 */ /* 0x000fe200008e0607 */
[----:B------:R-:W-:Y:S01]  /*1420*/  SHF.R.S32.HI R8, RZ, 0x1f, R11 ;  /* 0x0000001fff087819 */ /* 0x000fe2000001140b */
[----:B------:R-:W-:Y:S01]  /*1430*/  IMAD.SHL.U32 R101, R17, 0x2, RZ ;  /* 0x0000000211657824 */ /* 0x000fe200078e00ff */
[----:B------:R-:W-:Y:S01]  /*1440*/  SHF.L.U64.HI R117, R91, 0x1, R98 ;  /* 0x000000015b757819 */ /* 0x000fe20000010262 */
[----:B------:R-:W-:Y:S01]  /*1450*/  IMAD.SHL.U32 R105, R15, 0x2, RZ ;  /* 0x000000020f697824 */ /* 0x000fe200078e00ff */
[----:B------:R-:W-:Y:S01]  /*1460*/  SHF.L.U64.HI R99, R17, 0x1, R16 ;  /* 0x0000000111637819 */ /* 0x000fe20000010210 */
[----:B------:R-:W-:Y:S01]  /*1470*/  IMAD.SHL.U32 R119, R11, 0x2, RZ ;  /* 0x000000020b777824 */ /* 0x000fe200078e00ff */
[----:B------:R-:W-:-:S02]  /*1480*/  SHF.L.U64.HI R103, R15, 0x1, R14 ;  /* 0x000000010f677819 */ /* 0x000fc4000001020e */
[----:B------:R-:W-:Y:S02]  /*1490*/  CS2R R24, SRZ ;  /* 0x0000000000187805 */ /* 0x000fe4000001ff00 */
[----:B------:R-:W-:Y:S02]  /*14a0*/  SHF.L.U64.HI R107, R11, 0x1, R8 ;  /* 0x000000010b6b7819 */ /* 0x000fe40000010208 */
[----:B------:R-:W-:Y:S02]  /*14b0*/  CS2R R26, SRZ ;  /* 0x00000000001a7805 */ /* 0x000fe4000001ff00 */
[----:B------:R-:W-:Y:S02]  /*14c0*/  CS2R R32, SRZ ;  /* 0x0000000000207805 */ /* 0x000fe4000001ff00 */
[----:B------:R-:W-:Y:S02]  /*14d0*/  CS2R R34, SRZ ;  /* 0x0000000000227805 */ /* 0x000fe4000001ff00 */
[----:B------:R-:W-:-:S02]  /*14e0*/  CS2R R36, SRZ ;  /* 0x0000000000247805 */ /* 0x000fc4000001ff00 */
[----:B------:R-:W-:Y:S02]  /*14f0*/  CS2R R38, SRZ ;  /* 0x0000000000267805 */ /* 0x000fe4000001ff00 */
[----:B------:R-:W-:Y:S02]  /*1500*/  CS2R R40, SRZ ;  /* 0x0000000000287805 */ /* 0x000fe4000001ff00 */
        /* <DEDUP_REMOVED lines=22> */
[----:B------:R-:W-:Y:S01]  /*1670*/  CS2R R86, SRZ ;  /* 0x0000000000567805 */ /* 0x000fe2000001ff00 */
[----:B------:R-:W-:Y:S01]  /*1680*/  VIADD R98, R96, 0xfffffffd ;  /* 0xfffffffd60627836 */ /* 0x000fe20000000000 */
[----:B------:R-:W-:Y:S01]  /*1690*/  UIADD3 UR16, UR5, 0x8000, URZ ;  /* 0x0000800005107890 */ /* 0x000fe2000fffe03f */
[----:B------:R-:W-:Y:S01]  /*16a0*/  UMOV UR6, 0x2 ;  /* 0x0000000200067882 */ /* 0x000fe20000000000 */
[----:B------:R-:W-:Y:S01]  /*16b0*/  UMOV UR7, 0xffffffff ;  /* 0xffffffff00077882 */ /* 0x000fe20000000000 */
[----:B------:R-:W-:-:S09]  /*16c0*/  UMOV UR4, URZ ;  /* 0x0000003f00047c82 */ /* 0x000fd20008000000 */
.L_x_1:
[----:B------:R-:W-:Y:S01]  /*16d0*/  UIADD3 UR7, UR7, 0x1, URZ ;  /* 0x0000000107077890 */ /* 0x000fe2000fffe03f */
[----:B------:R-:W-:-:S04]  /*16e0*/  DEPBAR.LE SB0, 0x4 ;  /* 0x000081000000791a */ /* 0x000fc80000000000 */
[----:B------:R-:W-:Y:S01]  /*16f0*/  BAR.SYNC.DEFER_BLOCKING 0x0 ;  /* 0x0000000000007b1d */ /* 0x000fe20000010000 */
[----:B------:R-:W-:Y:S01]  /*1700*/  UISETP.GT.AND UP0, UPT, UR7, 0x3, UPT ;  /* 0x000000030700788c */ /* 0x000fe2000bf04270 */
[-C--:B------:R-:W-:Y:S01]  /*1710*/  ISETP.GE.AND P1, PT, R23, R95.reuse, PT ;  /* 0x0000005f1700720c */ /* 0x080fe20003f26270 */
[----:B------:R-:W-:Y:S01]  /*1720*/  UIADD3 UR6, UR6, 0x1, URZ ;  /* 0x0000000106067890 */ /* 0x000fe2000fffe03f */
[-C--:B------:R-:W-:Y:S01]  /*1730*/  ISETP.GE.AND P3, PT, R4, R95.reuse, PT ;  /* 0x0000005f0400720c */ /* 0x080fe20003f66270 */
[----:B------:R-:W-:Y:S01]  /*1740*/  USEL UR7, UR7, URZ, !UP0 ;  /* 0x0000003f07077287 */ /* 0x000fe2000c000000 */
[----:B------:R-:W-:Y:S01]  /*1750*/  ISETP.LE.AND P2, PT, R98, UR4, PT ;  /* 0x0000000462007c0c */ /* 0x000fe2000bf43270 */
[----:B------:R-:W-:Y:S01]  /*1760*/  UMOV UR11, 0x40000040 ;  /* 0x40000040000b7882 */ /* 0x000fe20000000000 */
[----:B------:R-:W-:Y:S01]  /*1770*/  SEL R7, RZ, 0x10, P1 ;  /* 0x00000010ff077807 */ /* 0x000fe20000800000 */
[----:B------:R-:W-:Y:S01]  /*1780*/  ULEA UR12, UR7, UR16, 0xc ;  /* 0x00000010070c7291 */ /* 0x000fe2000f8e603f */
[----:B-1----:R-:W-:Y:S01]  /*1790*/  SEL R8, RZ, 0x10, P3 ;  /* 0x00000010ff087807 */ /* 0x002fe20001800000 */
[----:B------:R-:W-:Y:S01]  /*17a0*/  ULEA UR13, UR7, UR5, 0xd ;  /* 0x00000005070d7291 */ /* 0x000fe2000f8e683f */
[----:B------:R-:W-:Y:S01]  /*17b0*/  SEL R7, R7, RZ, !P2 ;  /* 0x000000ff07077207 */ /* 0x000fe20005000000 */
[----:B------:R-:W-:Y:S01]  /*17c0*/  USHF.R.U32.HI UR8, URZ, 0x4, UR12 ;  /* 0x000000043f087899 */ /* 0x000fe2000801160c */
[-C--:B------:R-:W-:Y:S01]  /*17d0*/  ISETP.GE.AND P3, PT, R22, R95.reuse, PT ;  /* 0x0000005f1600720c */ /* 0x080fe20003f66270 */
[----:B------:R-:W-:Y:S01]  /*17e0*/  USHF.R.U32.HI UR9, URZ, 0x4, UR13 ;  /* 0x000000043f097899 */ /* 0x000fe2000801160d */
[----:B------:R-:W-:Y:S01]  /*17f0*/  ISETP.NE.U32.AND P5, PT, R7, RZ, PT ;  /* 0x000000ff0700720c */ /* 0x000fe20003fa5070 */
[----:B------:R-:W-:Y:S01]  /*1800*/  USGXT.U32 UR8, UR8, 0xe ;  /* 0x0000000e0808789a */ /* 0x000fe20008000000 */
[----:B------:R-:W-:Y:S01]  /*1810*/  SEL R8, R8, RZ, !P2 ;  /* 0x000000ff08087207 */ /* 0x000fe20005000000 */
[----:B------:R-:W-:Y:S01]  /*1820*/  USGXT.U32 UR9, UR9, 0xe ;  /* 0x0000000e0909789a */ /* 0x000fe20008000000 */
[----:B------:R-:W-:Y:S01]  /*1830*/  SEL R7, RZ, 0x10, P3 ;  /* 0x00000010ff077807 */ /* 0x000fe20001800000 */
[----:B------:R-:W-:Y:S01]  /*1840*/  ULOP3.LUT UR8, UR8, 0x1000000, URZ, 0xfc, !UPT ;  /* 0x0100000008087892 */ /* 0x000fe2000f8efc3f */
[-C--:B------:R-:W-:Y:S01]  /*1850*/  ISETP.GE.AND P6, PT, R89, R95.reuse, PT ;  /* 0x0000005f5900720c */ /* 0x080fe20003fc6270 */
[----:B------:R-:W-:Y:S01]  /*1860*/  ULOP3.LUT UR10, UR9, 0x1000000, URZ, 0xfc, !UPT ;  /* 0x01000000090a7892 */ /* 0x000fe2000f8efc3f */
[----:B------:R-:W-:Y:S01]  /*1870*/  WARPGROUP.ARRIVE ;  /* 0x00000000000079c5 */ /* 0x000fe20000000000 */
[----:B------:R-:W-:Y:S01]  /*1880*/  UIADD3 UR12, UR12, 0x20, URZ ;  /* 0x000000200c0c7890 */ /* 0x000fe2000fffe03f */
[----:B------:R-:W-:Y:S01]  /*1890*/  ISETP.GE.AND P4, PT, R88, R95, PT ;  /* 0x0000005f5800720c */ /* 0x000fe20003f86270 */
[----:B------:R-:W-:Y:S01]  /*18a0*/  UMOV UR9, 0x80000020 ;  /* 0x8000002000097882 */ /* 0x000fe20000000000 */
[----:B------:R-:W-:Y:S01]  /*18b0*/  UIADD3 UR13, UR13, 0x800, URZ ;  /* 0x000008000d0d7890 */ /* 0x000fe2000fffe03f */
[----:B------:R-:W-:Y:S01]  /*18c0*/  ISETP.NE.U32.AND P1, PT, R8, RZ, PT ;  /* 0x000000ff0800720c */ /* 0x000fe20003f25070 */
[----:B------:R-:W-:Y:S01]  /*18d0*/  UISETP.GT.AND UP0, UPT, UR6, 0x3, UPT ;  /* 0x000000030600788c */ /* 0x000fe2000bf04270 */
[----:B------:R-:W-:Y:S01]  /*18e0*/  SEL R7, R7, RZ, !P2 ;  /* 0x000000ff07077207 */ /* 0x000fe20005000000 */
[----:B------:R-:W-:Y:S01]  /*18f0*/  HGMMA.64x128x16.F32 R24, gdesc[UR8].tnspB, R24 ;  /* 0x41e00000081879f0 */ /* 0x000fe20008700818 */
[----:B------:R-:W-:Y:S01]  /*1900*/  USHF.R.U32.HI UR8, URZ, 0x4, UR12 ;  /* 0x000000043f087899 */ /* 0x000fe2000801160c */
[----:B------:R-:W-:Y:S01]  /*1910*/  SEL R9, RZ, 0x10, P6 ;  /* 0x00000010ff097807 */ /* 0x000fe20003000000 */
[----:B------:R-:W-:Y:S01]  /*1920*/  USHF.R.U32.HI UR9, URZ, 0x4, UR13 ;  /* 0x000000043f097899 */ /* 0x000fe2000801160d */
[----:B------:R-:W-:Y:S01]  /*1930*/  SEL R8, RZ, 0x10, P4 ;  /* 0x00000010ff087807 */ /* 0x000fe20002000000 */
[----:B------:R-:W-:Y:S01]  /*1940*/  USGXT.U32 UR8, UR8, 0xe ;  /* 0x0000000e0808789a */ /* 0x000fe20008000000 */
[----:B------:R-:W-:Y:S01]  /*1950*/  IADD3 R14, P6, R90, R119, RZ ;  /* 0x000000775a0e7210 */ /* 0x000fe20007fde0ff */
[----:B------:R-:W-:Y:S01]  /*1960*/  USGXT.U32 UR9, UR9, 0xe ;  /* 0x0000000e0909789a */ /* 0x000fe20008000000 */
[----:B------:R-:W-:Y:S01]  /*1970*/  ISETP.NE.U32.AND P4, PT, R7, RZ, PT ;  /* 0x000000ff0700720c */ /* 0x000fe20003f85070 */
[----:B------:R-:W-:Y:S01]  /*1980*/  ULOP3.LUT UR8, UR8, 0x1000000, URZ, 0xfc, !UPT ;  /* 0x0100000008087892 */ /* 0x000fe2000f8efc3f */
[----:B------:R-:W-:Y:S01]  /*1990*/  IMAD.MOV.U32 R7, RZ, RZ, R113 ;  /* 0x000000ffff077224 */ /* 0x000fe200078e0071 */
[----:B------:R-:W-:Y:S01]  /*19a0*/  ULOP3.LUT UR10, UR9, 0x1000000, URZ, 0xfc, !UPT ;  /* 0x01000000090a7892 */ /* 0x000fe2000f8efc3f */
[----:B------:R-:W-:Y:S01]  /*19b0*/  IMAD.X R15, R92, 0x1, R107, P6 ;  /* 0x000000015c0f7824 */ /* 0x000fe200030e066b */
[----:B------:R-:W-:Y:S01]  /*19c0*/  UMOV UR11, 0x40000040 ;  /* 0x40000040000b7882 */ /* 0x000fe20000000000 */
[----:B------:R-:W-:Y:S01]  /*19d0*/  UMOV UR9, 0x80000020 ;  /* 0x8000002000097882 */ /* 0x000fe20000000000 */
[----:B------:R-:W-:Y:S01]  /*19e0*/  USEL UR6, UR6, URZ, !UP0 ;  /* 0x0000003f06067287 */ /* 0x000fe2000c000000 */
[----:B------:R-:W-:Y:S01]  /*19f0*/  SEL R8, R8, RZ, !P2 ;  /* 0x000000ff08087207 */ /* 0x000fe20005000000 */
[----:B------:R-:W-:Y:S01]  /*1a00*/  UIADD3 UR4, UR4, 0x1, URZ ;  /* 0x0000000104047890 */ /* 0x000fe2000fffe03f */
[----:B------:R-:W-:Y:S01]  /*1a10*/  SEL R9, R9, RZ, !P2 ;  /* 0x000000ff09097207 */ /* 0x000fe20005000000 */
[----:B------:R-:W-:Y:S01]  /*1a20*/  VIADD R95, R95, 0xffffffe0 ;  /* 0xffffffe05f5f7836 */ /* 0x000fe20000000000 */
[----:B------:R-:W-:-:S02]  /*1a30*/  ISETP.NE.U32.AND P3, PT, R8, RZ, PT ;  /* 0x000000ff0800720c */ /* 0x000fc40003f65070 */
[----:B------:R-:W-:Y:S02]  /*1a40*/  ISETP.NE.U32.AND P2, PT, R9, RZ, PT ;  /* 0x000000ff0900720c */ /* 0x000fe40003f45070 */
[----:B------:R-:W-:-:S05]  /*1a50*/  IADD3 R8, P6, R90, R105, RZ ;  /* 0x000000695a087210 */ /* 0x000fca0007fde0ff */
[----:B------:R-:W-:Y:S01]  /*1a60*/  IMAD.X R9, R92, 0x1, R103, P6 ;  /* 0x000000015c097824 */ /* 0x000fe200030e0667 */
[----:B------:R-:W-:Y:S01]  /*1a70*/  HGMMA.64x128x16.F32 R24, gdesc[UR8].tnspB, R24, gsb0 ;  /* 0x41e00000081879f0 */ /* 0x000fe20008000818 */
[----:B------:R-:W-:Y:S02]  /*1a80*/  ULEA UR8, UR6, UR16, 0xc ;  /* 0x0000001006087291 */ /* 0x000fe4000f8e603f */
[----:B------:R-:W-:-:S04]  /*1a90*/  ULEA UR9, UR6, UR5, 0xd ;  /* 0x0000000506097291 */ /* 0x000fc8000f8e683f */
[----:B------:R-:W-:Y:S02]  /*1aa0*/  LEA R109, R13, UR8, 0x1 ;  /* 0x000000080d6d7c11 */ /* 0x000fe4000f8e08ff */
[----:B------:R-:W-:Y:S02]  /*1ab0*/  LEA R111, R18, UR8, 0x1 ;  /* 0x00000008126f7c11 */ /* 0x000fe4000f8e08ff */
[----:B------:R-:W-:Y:S02]  /*1ac0*/  LEA R113, R20, UR9, 0x1 ;  /* 0x0000000914717c11 */ /* 0x000fe4000f8e08ff */
[----:B------:R-:W-:Y:S01]  /*1ad0*/  LEA R115, R21, UR9, 0x1 ;  /* 0x0000000915737c11 */ /* 0x000fe2000f8e08ff */
[----:B------:R-:W-:Y:S02]  /*1ae0*/  WARPGROUP.DEPBAR.LE gsb0, 0x1 ;  /* 0x00008000000079c5 */ /* 0x000fe40000010100 */
[----:B------:R-:W-:Y:S06]  /*1af0*/  BAR.SYNC.DEFER_BLOCKING 0x0 ;  /* 0x0000000000007b1d */ /* 0x000fec0000010000 */
[----:B------:R-:W-:Y:S01]  /*1b00*/  @!PT LDS RZ, [RZ] ;  /* 0x00000000fffff984 */ /* 0x000fe20000000800 */
[----:B------:R-:W-:Y:S01]  /*1b10*/  @!PT LDS RZ, [RZ] ;  /* 0x00000000fffff984 */ /* 0x000fe20000000800 */
[----:B------:R-:W-:Y:S01]  /*1b20*/  @!PT LDS RZ, [RZ] ;  /* 0x00000000fffff984 */ /* 0x000fe20000000800 */
[----:B------:R1:W-:Y:S04]  /*1b30*/  LDGSTS.E.BYPASS.128 [R109], desc[UR14][R6.64], P5 ;  /* 0x00000000066d7fae */ /* 0x0003e8000a901c4e */
[----:B------:R2:W-:Y:S01]  /*1b40*/  LDGSTS.E.BYPASS.128 [R111], desc[UR14][R6.64], P5 ;  /* 0x00000000066f7fae */ /* 0x0005e2000a901c4e */
[----:B------:R-:W-:-:S03]  /*1b50*/  IADD3 R10, P5, R90, R101, RZ ;  /* 0x000000655a0a7210 */ /* 0x000fc60007fbe0ff */
[----:B------:R-:W0:Y:S02]  /*1b60*/  LDGDEPBAR ;  /* 0x00000000000079af */ /* 0x000e240000000000 */
[----:B------:R-:W-:Y:S02]  /*1b70*/  IMAD.X R11, R92, 0x1, R99, P5 ;  /* 0x000000015c0b7824 */ /* 0x000fe400028e0663 */
[----:B------:R3:W-:Y:S01]  /*1b80*/  LDGSTS.E.BYPASS.128 [R113], desc[UR14][R14.64], P1 ;  /* 0x000000000e717fae */ /* 0x0007e20008901c4e */
[----:B------:R-:W-:Y:S02]  /*1b90*/  IADD3 R16, P1, R90, R93, RZ ;  /* 0x0000005d5a107210 */ /* 0x000fe40007f3e0ff */
[----:B-1----:R-:W-:Y:S02]  /*1ba0*/  LEA R109, R94, UR9, 0x1 ;  /* 0x000000095e6d7c11 */ /* 0x002fe4000f8e08ff */
[----:B--2---:R-:W-:Y:S01]  /*1bb0*/  LEA R111, R19, UR9, 0x1 ;  /* 0x00000009136f7c11 */ /* 0x004fe2000f8e08ff */
[----:B------:R-:W-:Y:S01]  /*1bc0*/  IMAD.X R17, R92, 0x1, R97, P1 ;  /* 0x000000015c117824 */ /* 0x000fe200008e0661 */
[----:B------:R-:W-:Y:S01]  /*1bd0*/  ISETP.NE.AND P1, PT, R96, UR4, PT ;  /* 0x0000000460007c0c */ /* 0x000fe2000bf25270 */
[----:B------:R1:W-:Y:S04]  /*1be0*/  LDGSTS.E.BYPASS.128 [R109], desc[UR14][R8.64], P4 ;  /* 0x00000000086d7fae */ /* 0x0003e8000a101c4e */
[----:B------:R1:W-:Y:S01]  /*1bf0*/  LDGSTS.E.BYPASS.128 [R111], desc[UR14][R10.64], P3 ;  /* 0x000000000a6f7fae */ /* 0x0003e20009901c4e */
[----:B------:R-:W-:-:S03]  /*1c00*/  IADD3 R6, P3, R6, 0x40, RZ ;  /* 0x0000004006067810 */ /* 0x000fc60007f7e0ff */
[----:B------:R1:W-:Y:S01]  /*1c10*/  LDGSTS.E.BYPASS.128 [R115], desc[UR14][R16.64], P2 ;  /* 0x0000000010737fae */ /* 0x0003e20009101c4e */
[----:B------:R-:W-:Y:S01]  /*1c20*/  LEA R90, P2, R91, R90, 0x1 ;  /* 0x0000005a5b5a7211 */ /* 0x000fe200078408ff */
[----:B---3--:R-:W-:Y:S02]  /*1c30*/  IMAD.X R113, RZ, RZ, R7, P3 ;  /* 0x000000ffff717224 */ /* 0x008fe400018e0607 */
[----:B------:R-:W0:Y:S02]  /*1c40*/  LDGDEPBAR ;  /* 0x00000000000079af */ /* 0x000e240000000000 */
[----:B------:R-:W-:Y:S01]  /*1c50*/  IMAD.X R92, R92, 0x1, R117, P2 ;  /* 0x000000015c5c7824 */ /* 0x000fe200010e0675 */
[----:B------:R-:W-:Y:S07]  /*1c60*/  @P1 BRA `(.L_x_1) ;  /* 0xfffffff800981947 */ /* 0x000fee000383ffff */
.L_x_0:
[----:B------:R-:W-:Y:S02]  /*1c70*/  WARPGROUP.DEPBAR.LE gsb0, 0x0 ;  /* 0x00008000000079c5 */ /* 0x000fe40000010000 */
[----:B------:R-:W-:-:S04]  /*1c80*/  DEPBAR.LE SB0, 0x0 ;  /* 0x000080000000791a */ /* 0x000fc80000000000 */
[----:B------:R-:W-:Y:S02]  /*1c90*/  SHF.R.U32.HI R6, RZ, 0x3, R12 ;  /* 0x00000003ff067819 */ /* 0x000fe4000001160c */
[----:B------:R-:W-:Y:S02]  /*1ca0*/  F2FP.F16.F32.PACK_AB R24, R25, R24 ;  /* 0x000000181918723e */ /* 0x000fe400000000ff */
[----:B------:R-:W-:Y:S02]  /*1cb0*/  LOP3.LUT R6, R6, 0x3f0, RZ, 0xc0, !PT ;  /* 0x000003f006067812 */ /* 0x000fe400078ec0ff */
[----:B------:R-:W-:Y:S02]  /*1cc0*/  F2FP.F16.F32.PACK_AB R25, R27, R26 ;  /* 0x0000001a1b19723e */ /* 0x000fe400000000ff */
[----:B------:R-:W-:Y:S01]  /*1cd0*/  F2FP.F16.F32.PACK_AB R32, R33, R32 ;  /* 0x000000202120723e */ /* 0x000fe200000000ff */
[----:B------:R-:W-:Y:S01]  /*1ce0*/  VIADD R7, R6, UR5 ;  /* 0x0000000506077c36 */ /* 0x000fe20008000000 */
[----:B------:R-:W-:-:S02]  /*1cf0*/  F2FP.F16.F32.PACK_AB R26, R29, R28 ;  /* 0x0000001c1d1a723e */ /* 0x000fc400000000ff */
[----:B------:R-:W-:Y:S01]  /*1d00*/  F2FP.F16.F32.PACK_AB R27, R31, R30 ;  /* 0x0000001e1f1b723e */ /* 0x000fe200000000ff */
[----:B------:R-:W-:Y:S01]  /*1d10*/  IMAD R12, R12, 0x2, R7 ;  /* 0x000000020c0c7824 */ /* 0x000fe200078e0207 */
[----:B------:R-:W-:Y:S01]  /*1d20*/  BAR.SYNC.DEFER_BLOCKING 0x0 ;  /* 0x0000000000007b1d */ /* 0x000fe20000010000 */
[----:B------:R-:W-:Y:S02]  /*1d30*/  F2FP.F16.F32.PACK_AB R33, R35, R34 ;  /* 0x000000222321723e */ /* 0x000fe400000000ff */
[----:B------:R-:W-:Y:S02]  /*1d40*/  F2FP.F16.F32.PACK_AB R40, R41, R40 ;  /* 0x000000282928723e */ /* 0x000fe400000000ff */
[----:B------:R-:W-:-:S03]  /*1d50*/  F2FP.F16.F32.PACK_AB R34, R37, R36 ;  /* 0x000000242522723e */ /* 0x000fc600000000ff */
[----:B------:R-:W2:Y:S01]  /*1d60*/  LDC.64 R6, c[0x0][0x220] ;  /* 0x00008800ff067b82 */ /* 0x000ea20000000a00 */
[----:B------:R-:W-:Y:S02]  /*1d70*/  F2FP.F16.F32.PACK_AB R35, R39, R38 ;  /* 0x000000262723723e */ /* 0x000fe400000000ff */
[----:B------:R-:W-:Y:S02]  /*1d80*/  F2FP.F16.F32.PACK_AB R41, R43, R42 ;  /* 0x0000002a2b29723e */ /* 0x000fe400000000ff */
[----:B------:R-:W-:Y:S02]  /*1d90*/  F2FP.F16.F32.PACK_AB R48, R49, R48 ;  /* 0x000000303130723e */ /* 0x000fe400000000ff */
[----:B------:R-:W-:Y:S02]  /*1da0*/  F2FP.F16.F32.PACK_AB R42, R45, R44 ;  /* 0x0000002c2d2a723e */ /* 0x000fe400000000ff */
[----:B------:R-:W-:Y:S01]  /*1db0*/  F2FP.F16.F32.PACK_AB R43, R47, R46 ;  /* 0x0000002e2f2b723e */ /* 0x000fe200000000ff */
[----:B------:R-:W3:Y:S01]  /*1dc0*/  LDC R44, c[0x0][0x238] ;  /* 0x00008e00ff2c7b82 */ /* 0x000ee20000000800 */
[----:B------:R-:W-:-:S02]  /*1dd0*/  F2FP.F16.F32.PACK_AB R49, R51, R50 ;  /* 0x000000323331723e */ /* 0x000fc400000000ff */
[----:B------:R-:W-:Y:S02]  /*1de0*/  F2FP.F16.F32.PACK_AB R56, R57, R56 ;  /* 0x000000383938723e */ /* 0x000fe400000000ff */
[----:B------:R-:W-:Y:S02]  /*1df0*/  F2FP.F16.F32.PACK_AB R50, R53, R52 ;  /* 0x000000343532723e */ /* 0x000fe400000000ff */
[----:B------:R-:W-:Y:S01]  /*1e00*/  F2FP.F16.F32.PACK_AB R51, R55, R54 ;  /* 0x000000363733723e */ /* 0x000fe200000000ff */
[----:B------:R-:W-:Y:S01]  /*1e10*/  STSM.16.M88.4 [R12], R24 ;  /* 0x000000180c007844 */ /* 0x000fe20000000200 */
[----:B------:R-:W-:Y:S02]  /*1e20*/  F2FP.F16.F32.PACK_AB R57, R59, R58 ;  /* 0x0000003a3b39723e */ /* 0x000fe400000000ff */
[----:B------:R-:W-:Y:S01]  /*1e30*/  F2FP.F16.F32.PACK_AB R64, R65, R64 ;  /* 0x000000404140723e */ /* 0x000fe200000000ff */
[----:B------:R-:W-:Y:S01]  /*1e40*/  STSM.16.M88.4 [R12+0x20], R32 ;  /* 0x000020200c007844 */ /* 0x000fe20000000200 */
[----:B------:R-:W-:-:S02]  /*1e50*/  F2FP.F16.F32.PACK_AB R58, R61, R60 ;  /* 0x0000003c3d3a723e */ /* 0x000fc400000000ff */
[----:B------:R-:W-:Y:S01]  /*1e60*/  F2FP.F16.F32.PACK_AB R59, R63, R62 ;  /* 0x0000003e3f3b723e */ /* 0x000fe200000000ff */
[----:B------:R4:W-:Y:S01]  /*1e70*/  STSM.16.M88.4 [R12+0x40], R40 ;  /* 0x000040280c007844 */ /* 0x0009e20000000200 */
[----:B------:R-:W-:Y:S02]  /*1e80*/  F2FP.F16.F32.PACK_AB R65, R67, R66 ;  /* 0x000000424341723e */ /* 0x000fe400000000ff */
[----:B------:R-:W-:Y:S01]  /*1e90*/  F2FP.F16.F32.PACK_AB R72, R73, R72 ;  /* 0x000000484948723e */ /* 0x000fe200000000ff */
[----:B------:R-:W-:Y:S01]  /*1ea0*/  STSM.16.M88.4 [R12+0x60], R48 ;  /* 0x000060300c007844 */ /* 0x000fe20000000200 */
[----:B------:R-:W-:Y:S02]  /*1eb0*/  F2FP.F16.F32.PACK_AB R66, R69, R68 ;  /* 0x000000444542723e */ /* 0x000fe400000000ff */
[----:B------:R-:W-:Y:S01]  /*1ec0*/  F2FP.F16.F32.PACK_AB R67, R71, R70 ;  /* 0x000000464743723e */ /* 0x000fe200000000ff */
[----:B------:R-:W-:Y:S01]  /*1ed0*/  STSM.16.M88.4 [R12+0x80], R56 ;  /* 0x000080380c007844 */ /* 0x000fe20000000200 */
[----:B------:R-:W-:-:S02]  /*1ee0*/  F2FP.F16.F32.PACK_AB R73, R75, R74 ;  /* 0x0000004a4b49723e */ /* 0x000fc400000000ff */
[----:B------:R-:W-:Y:S01]  /*1ef0*/  F2FP.F16.F32.PACK_AB R80, R81, R80 ;  /* 0x000000505150723e */ /* 0x000fe200000000ff */
[----:B------:R-:W-:Y:S01]  /*1f00*/  STSM.16.M88.4 [R12+0xa0], R64 ;  /* 0x0000a0400c007844 */ /* 0x000fe20000000200 */
[----:B------:R-:W-:Y:S02]  /*1f10*/  F2FP.F16.F32.PACK_AB R74, R77, R76 ;  /* 0x0000004c4d4a723e */ /* 0x000fe400000000ff */
[----:B------:R-:W-:Y:S01]  /*1f20*/  F2FP.F16.F32.PACK_AB R75, R79, R78 ;  /* 0x0000004e4f4b723e */ /* 0x000fe200000000ff */
[----:B----4-:R-:W-:Y:S01]  /*1f30*/  IMAD.SHL.U32 R43, R5, 0x40, RZ ;  /* 0x00000040052b7824 */ /* 0x010fe200078e00ff */
[----:B------:R-:W-:Y:S02]  /*1f40*/  F2FP.F16.F32.PACK_AB R81, R83, R82 ;  /* 0x000000525351723e */ /* 0x000fe400000000ff */
[----:B------:R-:W-:Y:S01]  /*1f50*/  F2FP.F16.F32.PACK_AB R82, R85, R84 ;  /* 0x000000545552723e */ /* 0x000fe200000000ff */
[----:B------:R-:W-:Y:S01]  /*1f60*/  STSM.16.M88.4 [R12+0xc0], R72 ;  /* 0x0000c0480c007844 */ /* 0x000fe20000000200 */
[----:B------:R-:W-:-:S02]  /*1f70*/  F2FP.F16.F32.PACK_AB R83, R87, R86 ;  /* 0x000000565753723e */ /* 0x000fc400000000ff */
[----:B-1----:R-:W-:Y:S02]  /*1f80*/  SHF.R.U32.HI R8, RZ, 0x3, R3 ;  /* 0x00000003ff087819 */ /* 0x002fe40000011603 */
[C---:B------:R-:W-:Y:S01]  /*1f90*/  LOP3.LUT R9, R3.reuse, 0x400, RZ, 0xfc, !PT ;  /* 0x0000040003097812 */ /* 0x040fe200078efcff */
[----:B------:R1:W-:Y:S01]  /*1fa0*/  STSM.16.M88.4 [R12+0xe0], R80 ;  /* 0x0000e0500c007844 */ /* 0x0003e20000000200 */
[----:B------:R-:W-:Y:S02]  /*1fb0*/  LOP3.LUT R8, R8, 0x70, RZ, 0xc0, !PT ;  /* 0x0000007008087812 */ /* 0x000fe400078ec0ff */
[C---:B------:R-:W-:Y:S02]  /*1fc0*/  LOP3.LUT R10, R3.reuse, 0x800, RZ, 0xfc, !PT ;  /* 0x00000800030a7812 */ /* 0x040fe400078efcff */
[----:B------:R-:W-:Y:S01]  /*1fd0*/  SHF.R.U32.HI R9, RZ, 0x3, R9 ;  /* 0x00000003ff097819 */ /* 0x000fe20000011609 */
[----:B------:R-:W-:Y:S01]  /*1fe0*/  VIADD R8, R8, UR5 ;  /* 0x0000000508087c36 */ /* 0x000fe20008000000 */
[----:B------:R-:W-:-:S02]  /*1ff0*/  LOP3.LUT R11, R3, 0xc00, RZ, 0xfc, !PT ;  /* 0x00000c00030b7812 */ /* 0x000fc400078efcff */
[C---:B------:R-:W-:Y:S01]  /*2000*/  LOP3.LUT R13, R3.reuse, 0x1000, RZ, 0xfc, !PT ;  /* 0x00001000030d7812 */ /* 0x040fe200078efcff */
[C---:B------:R-:W-:Y:S01]  /*2010*/  IMAD R8, R3.reuse, 0x2, R8 ;  /* 0x0000000203087824 */ /* 0x040fe200078e0208 */
[----:B------:R-:W-:Y:S01]  /*2020*/  BAR.SYNC.DEFER_BLOCKING 0x0 ;  /* 0x0000000000007b1d */ /* 0x000fe20000010000 */
[C---:B------:R-:W-:Y:S02]  /*2030*/  LOP3.LUT R14, R3.reuse, 0x1400, RZ, 0xfc, !PT ;  /* 0x00001400030e7812 */ /* 0x040fe400078efcff */
[----:B------:R-:W-:Y:S02]  /*2040*/  LOP3.LUT R15, R3, 0x1800, RZ, 0xfc, !PT ;  /* 0x00001800030f7812 */ /* 0x000fe400078efcff */
[----:B------:R-:W-:Y:S02]  /*2050*/  SHF.R.U32.HI R10, RZ, 0x3, R10 ;  /* 0x00000003ff0a7819 */ /* 0x000fe4000001160a */
[----:B------:R-:W-:Y:S02]  /*2060*/  LOP3.LUT R9, R9, 0xf0, RZ, 0xc0, !PT ;  /* 0x000000f009097812 */ /* 0x000fe400078ec0ff */
[----:B------:R-:W-:-:S02]  /*2070*/  SHF.R.U32.HI R11, RZ, 0x3, R11 ;  /* 0x00000003ff0b7819 */ /* 0x000fc4000001160b */
[----:B-1----:R-:W-:Y:S02]  /*2080*/  LOP3.LUT R12, R3, 0x1c00, RZ, 0xfc, !PT ;  /* 0x00001c00030c7812 */ /* 0x002fe400078efcff */
[----:B------:R-:W-:Y:S02]  /*2090*/  SHF.R.U32.HI R13, RZ, 0x3, R13 ;  /* 0x00000003ff0d7819 */ /* 0x000fe4000001160d */
[----:B------:R-:W-:Y:S02]  /*20a0*/  SHF.R.U32.HI R14, RZ, 0x3, R14 ;  /* 0x00000003ff0e7819 */ /* 0x000fe4000001160e */
[----:B------:R-:W-:Y:S02]  /*20b0*/  SHF.R.U32.HI R15, RZ, 0x3, R15 ;  /* 0x00000003ff0f7819 */ /* 0x000fe4000001160f */
[----:B------:R-:W-:Y:S02]  /*20c0*/  LOP3.LUT R10, R10, 0x170, RZ, 0xc0, !PT ;  /* 0x000001700a0a7812 */ /* 0x000fe400078ec0ff */
[----:B------:R-:W-:-:S02]  /*20d0*/  LOP3.LUT R11, R11, 0x1f0, RZ, 0xc0, !PT ;  /* 0x000001f00b0b7812 */ /* 0x000fc400078ec0ff */
[----:B------:R-:W-:Y:S01]  /*20e0*/  SHF.R.U32.HI R16, RZ, 0x3, R12 ;  /* 0x00000003ff107819 */ /* 0x000fe2000001160c */
[----:B------:R1:W4:Y:S01]  /*20f0*/  LDS.128 R32, [R8] ;  /* 0x0000000008207984 */ /* 0x0003220000000c00 */
[----:B------:R-:W-:Y:S01]  /*2100*/  LOP3.LUT R13, R13, 0x270, RZ, 0xc0, !PT ;  /* 0x000002700d0d7812 */ /* 0x000fe200078ec0ff */
[----:B------:R-:W-:Y:S01]  /*2110*/  VIADD R10, R10, UR5 ;  /* 0x000000050a0a7c36 */ /* 0x000fe20008000000 */
[----:B------:R-:W-:Y:S02]  /*2120*/  LOP3.LUT R12, R14, 0x2f0, RZ, 0xc0, !PT ;  /* 0x000002f00e0c7812 */ /* 0x000fe400078ec0ff */
[----:B------:R-:W-:Y:S01]  /*2130*/  LOP3.LUT R5, R43, R4, RZ, 0xfc, !PT ;  /* 0x000000042b057212 */ /* 0x000fe200078efcff */
[----:B------:R-:W-:Y:S01]  /*2140*/  VIADD R14, R13, UR5 ;  /* 0x000000050d0e7c36 */ /* 0x000fe20008000000 */
[----:B------:R-:W-:Y:S01]  /*2150*/  LOP3.LUT R15, R15, 0x370, RZ, 0xc0, !PT ;  /* 0x000003700f0f7812 */ /* 0x000fe200078ec0ff */
[----:B-1----:R-:W-:Y:S01]  /*2160*/  VIADD R8, R9, UR5 ;  /* 0x0000000509087c36 */ /* 0x002fe20008000000 */
[----:B------:R-:W-:Y:S01]  /*2170*/  ISETP.LT.AND P1, PT, R5, 0x1, !P0 ;  /* 0x000000010500780c */ /* 0x000fe20004721270 */
[----:B------:R-:W-:Y:S01]  /*2180*/  VIADD R18, R12, UR5 ;  /* 0x000000050c127c36 */ /* 0x000fe20008000000 */
[----:B------:R-:W-:Y:S01]  /*2190*/  ISETP.LT.AND P3, PT, R43, RZ, !P0 ;  /* 0x000000ff2b00720c */ /* 0x000fe20004761270 */
[----:B------:R-:W-:-:S02]  /*21a0*/  IMAD R28, R3, 0x2, R8 ;  /* 0x00000002031c7824 */ /* 0x000fc400078e0208 */
[----:B------:R-:W-:Y:S02]  /*21b0*/  VIADD R8, R11, UR5 ;  /* 0x000000050b087c36 */ /* 0x000fe40008000000 */
[----:B---3--:R-:W-:Y:S01]  /*21c0*/  IMAD R39, R5, R44, RZ ;  /* 0x0000002c05277224 */ /* 0x008fe200078e02ff */
[----:B------:R-:W-:Y:S01]  /*21d0*/  LOP3.LUT R5, R16, 0x3f0, RZ, 0xc0, !PT ;  /* 0x000003f010057812 */ /* 0x000fe200078ec0ff */
[----:B------:R-:W-:Y:S01]  /*21e0*/  VIADD R22, R15, UR5 ;  /* 0x000000050f167c36 */ /* 0x000fe20008000000 */
[----:B------:R-:W1:Y:S01]  /*21f0*/  LDS.128 R28, [R28+0x800] ;  /* 0x000800001c1c7984 */ /* 0x000e620000000c00 */
[C---:B------:R-:W-:Y:S02]  /*2200*/  IMAD R10, R3.reuse, 0x2, R10 ;  /* 0x00000002030a7824 */ /* 0x040fe400078e020a */
[C---:B------:R-:W-:Y:S02]  /*2210*/  IMAD R12, R3.reuse, 0x2, R8 ;  /* 0x00000002030c7824 */ /* 0x040fe400078e0208 */
[----:B------:R-:W-:-:S02]  /*2220*/  IMAD R16, R3, 0x2, R14 ;  /* 0x0000000203107824 */ /* 0x000fc400078e020e */
[C---:B------:R-:W-:Y:S01]  /*2230*/  IMAD R20, R3.reuse, 0x2, R18 ;  /* 0x0000000203147824 */ /* 0x040fe200078e0212 */
[----:B------:R-:W3:Y:S01]  /*2240*/  LDS.128 R8, [R10+0x1000] ;  /* 0x001000000a087984 */ /* 0x000ee20000000c00 */
[----:B------:R-:W-:Y:S02]  /*2250*/  IMAD R24, R3, 0x2, R22 ;  /* 0x0000000203187824 */ /* 0x000fe400078e0216 */
[----:B--2---:R-:W-:Y:S01]  /*2260*/  IMAD.WIDE R36, R39, 0x2, R6 ;  /* 0x0000000227247825 */ /* 0x004fe200078e0206 */
[----:B------:R-:W2:Y:S03]  /*2270*/  LDS.128 R12, [R12+0x1800] ;  /* 0x001800000c0c7984 */ /* 0x000ea60000000c00 */
[----:B------:R-:W-:Y:S01]  /*2280*/  VIADD R38, R5, UR5 ;  /* 0x0000000505267c36 */ /* 0x000fe20008000000 */
[----:B------:R-:W5:Y:S01]  /*2290*/  LDS.128 R16, [R16+0x2000] ;  /* 0x0020000010107984 */ /* 0x000f620000000c00 */
[----:B------:R-:W-:Y:S01]  /*22a0*/  IMAD.WIDE R36, R2, 0x2, R36 ;  /* 0x0000000202247825 */ /* 0x000fe200078e0224 */
[----:B------:R-:W-:-:S02]  /*22b0*/  LOP3.LUT R5, R43, 0x10, R4, 0xfe, !PT ;  /* 0x000000102b057812 */ /* 0x000fc400078efe04 */
[----:B------:R-:W2:Y:S01]  /*22c0*/  LDS.128 R20, [R20+0x2800] ;  /* 0x0028000014147984 */ /* 0x000ea20000000c00 */
[----:B------:R-:W-:Y:S01]  /*22d0*/  IMAD R42, R3, 0x2, R38 ;  /* 0x00000002032a7824 */ /* 0x000fe200078e0226 */
[C-C-:B------:R-:W-:Y:S01]  /*22e0*/  LOP3.LUT R3, R43.reuse, 0x8, R4.reuse, 0xfe, !PT ;  /* 0x000000082b037812 */ /* 0x140fe200078efe04 */
[----:B------:R-:W-:Y:S01]  /*22f0*/  IMAD R45, R44, 0x20, R39 ;  /* 0x000000202c2d7824 */ /* 0x000fe200078e0227 */
[----:B------:R-:W2:Y:S01]  /*2300*/  LDS.128 R24, [R24+0x3000] ;  /* 0x0030000018187984 */ /* 0x000ea20000000c00 */
[----:B------:R-:W-:Y:S01]  /*2310*/  LOP3.LUT R38, R43, 0x18, R4, 0xfe, !PT ;  /* 0x000000182b267812 */ /* 0x000fe200078efe04 */
[CC--:B------:R-:W-:Y:S01]  /*2320*/  IMAD R39, R5.reuse, R44.reuse, RZ ;  /* 0x0000002c05277224 */ /* 0x0c0fe200078e02ff */
[----:B------:R-:W-:Y:S01]  /*2330*/  ISETP.LT.AND P2, PT, R5, 0x1, !P0 ;  /* 0x000000010500780c */ /* 0x000fe20004741270 */
[----:B----4-:R4:W-:Y:S01]  /*2340*/  @P1 STG.E.128 desc[UR14][R36.64], R32 ;  /* 0x0000002024001986 */ /* 0x0109e2000c101d0e */
[C---:B------:R-:W-:Y:S01]  /*2350*/  ISETP.LT.AND P1, PT, R3.reuse, 0x1, !P0 ;  /* 0x000000010300780c */ /* 0x040fe20004721270 */
[----:B------:R-:W-:Y:S01]  /*2360*/  IMAD R3, R3, R44, RZ ;  /* 0x0000002c03037224 */ /* 0x000fe200078e02ff */
[----:B------:R-:W-:-:S03]  /*2370*/  ISETP.LT.AND P0, PT, R38, 0x1, !P0 ;  /* 0x000000012600780c */ /* 0x000fc60004701270 */
[----:B------:R-:W-:-:S04]  /*2380*/  IMAD.WIDE R4, R3, 0x2, R6 ;  /* 0x0000000203047825 */ /* 0x000fc800078e0206 */
[----:B------:R-:W-:Y:S02]  /*2390*/  IMAD R3, R38, R44, RZ ;  /* 0x0000002c26037224 */ /* 0x000fe400078e02ff */
[----:B------:R-:W-:-:S04]  /*23a0*/  IMAD.WIDE R40, R2, 0x2, R4 ;  /* 0x0000000202287825 */ /* 0x000fc800078e0204 */
[----:B------:R-:W-:Y:S01]  /*23b0*/  IMAD.WIDE R4, R3, 0x2, R6 ;  /* 0x0000000203047825 */ /* 0x000fe200078e0206 */
[----:B-1----:R1:W-:Y:S03]  /*23c0*/  @P1 STG.E.128 desc[UR14][R40.64], R28 ;  /* 0x0000001c28001986 */ /* 0x0023e6000c101d0e */
[----:B----4-:R-:W-:Y:S02]  /*23d0*/  IMAD R37, R44, 0x8, R45 ;  /* 0x000000082c257824 */ /* 0x010fe400078e022d */
[----:B------:R-:W-:-:S04]  /*23e0*/  IMAD.WIDE R32, R39, 0x2, R6 ;  /* 0x0000000227207825 */ /* 0x000fc800078e0206 */
[----:B------:R-:W-:Y:S02]  /*23f0*/  IMAD R39, R44, 0x8, R37 ;  /* 0x000000082c277824 */ /* 0x000fe400078e0225 */
[----:B------:R-:W-:-:S04]  /*2400*/  IMAD.WIDE R34, R45, 0x2, R6 ;  /* 0x000000022d227825 */ /* 0x000fc800078e0206 */
[----:B------:R-:W-:-:S04]  /*2410*/  IMAD.WIDE R36, R37, 0x2, R6 ;  /* 0x0000000225247825 */ /* 0x000fc800078e0206 */
[----:B------:R-:W-:-:S04]  /*2420*/  IMAD.WIDE R38, R39, 0x2, R6 ;  /* 0x0000000227267825 */ /* 0x000fc800078e0206 */
[----:B------:R-:W-:-:S04]  /*2430*/  IMAD.WIDE R32, R2, 0x2, R32 ;  /* 0x0000000202207825 */ /* 0x000fc800078e0220 */
[C---:B------:R-:W-:Y:S01]  /*2440*/  IMAD.WIDE R4, R2.reuse, 0x2, R4 ;  /* 0x0000000202047825 */ /* 0x040fe200078e0204 */
[----:B---3--:R1:W-:Y:S03]  /*2450*/  @P2 STG.E.128 desc[UR14][R32.64], R8 ;  /* 0x0000000820002986 */ /* 0x0083e6000c101d0e */
[C---:B------:R-:W-:Y:S01]  /*2460*/  IMAD.WIDE R34, R2.reuse, 0x2, R34 ;  /* 0x0000000202227825 */ /* 0x040fe200078e0222 */
[----:B--2---:R1:W-:Y:S03]  /*2470*/  @P0 STG.E.128 desc[UR14][R4.64], R12 ;  /* 0x0000000c04000986 */ /* 0x0043e6000c101d0e */
[C---:B------:R-:W-:Y:S01]  /*2480*/  IMAD.WIDE R36, R2.reuse, 0x2, R36 ;  /* 0x0000000202247825 */ /* 0x040fe200078e0224 */
[----:B-----5:R1:W-:Y:S03]  /*2490*/  @P3 STG.E.128 desc[UR14][R34.64], R16 ;  /* 0x0000001022003986 */ /* 0x0203e6000c101d0e */
[----:B------:R-:W-:Y:S01]  /*24a0*/  IMAD.WIDE R38, R2, 0x2, R38 ;  /* 0x0000000202267825 */ /* 0x000fe200078e0226 */
[----:B------:R1:W-:Y:S04]  /*24b0*/  @P3 STG.E.128 desc[UR14][R36.64], R20 ;  /* 0x0000001424003986 */ /* 0x0003e8000c101d0e */
[----:B------:R1:W-:Y:S01]  /*24c0*/  @P3 STG.E.128 desc[UR14][R38.64], R24 ;  /* 0x0000001826003986 */ /* 0x0003e2000c101d0e */
[----:B------:R-:W-:Y:S05]  /*24d0*/  @!P3 EXIT ;  /* 0x000000000000b94d */ /* 0x000fea0003800000 */
[----:B-1----:R-:W1:Y:S01]  /*24e0*/  LDS.128 R8, [R42+0x3800] ;  /* 0x003800002a087984 */ /* 0x002e620000000c00 */
[----:B------:R-:W-:-:S05]  /*24f0*/  LEA.HI R0, R0, R43, RZ, 0x1c ;  /* 0x0000002b00007211 */ /* 0x000fca00078fe0ff */
[----:B------:R-:W-:-:S04]  /*2500*/  VIADD R0, R0, 0x38 ;  /* 0x0000003800007836 */ /* 0x000fc80000000000 */
[----:B------:R-:W-:-:S04]  /*2510*/  IMAD R3, R0, R44, RZ ;  /* 0x0000002c00037224 */ /* 0x000fc800078e02ff */
[----:B------:R-:W-:-:S04]  /*2520*/  IMAD.WIDE R6, R3, 0x2, R6 ;  /* 0x0000000203067825 */ /* 0x000fc800078e0206 */
[----:B------:R-:W-:-:S05]  /*2530*/  IMAD.WIDE R6, R2, 0x2, R6 ;  /* 0x0000000202067825 */ /* 0x000fca00078e0206 */
[----:B-1----:R-:W-:Y:S01]  /*2540*/  STG.E.128 desc[UR14][R6.64], R8 ;  /* 0x0000000806007986 */ /* 0x002fe2000c101d0e */
[----:B------:R-:W-:Y:S05]  /*2550*/  EXIT ;  /* 0x000000000000794d */ /* 0x000fea0003800000 */
.L_x_2:
[----:B------:R-:W-:-:S00]  /*2560*/  BRA `(.L_x_2) ;  /* 0xfffffffc00fc7947 */ /* 0x000fc0000383ffff */
[----:B------:R-:W-:-:S00]  /*2570*/  NOP ;  /* 0x0000000000007918 */ /* 0x000fc00000000000 */
        /* <DEDUP_REMOVED lines=8> */
.L_x_3:


//--------------------- .nv.shared.matmul_kernel  --------------------------
	.section	.nv.shared.matmul_kernel,"aw",@nobits
	.sectionflags	@""
	.align	16
	.zero		1024


//--------------------- .nv.shared.reserved.0     --------------------------
	.section	.nv.shared.reserved.0,"aw",@nobits
	.weak		__nv_reservedSMEM_offset_0_alias
	.size		__nv_reservedSMEM_offset_0_alias, 0, 0
	.other		__nv_reservedSMEM_offset_0_alias,@"STO_CUDA_RESERVED_SHARED STV_DEFAULT"
__nv_reservedSMEM_offset_0_alias:
	.zero		0


//--------------------- .nv.constant0.matmul_kernel --------------------------
	.section	.nv.constant0.matmul_kernel,"a",@progbits
	.sectionflags	@""
	.align	4
.nv.constant0.matmul_kernel:
	.zero		584


//--------------------- SYMBOLS --------------------------

	.type		.nv.reservedSmem.offset0,@object
	.size		.nv.reservedSmem.offset0,0x4
